	.target	sm_100a

	.elftype	@"ET_EXEC"


//--------------------- .note.nv.tkinfo           --------------------------
	.section	.note.nv.tkinfo,"",@"SHT_NOTE"
	.sectionflags	@"SHF_NOTE_NV_TKINFO"
	.tkinfo
        /*0018*/ 	.word	0x00000081
        /*0030*/ 	.string	""
        /*0030*/ 	.string	"ptxas-blackwell"
        /*0030*/ 	.string	"Cuda compilation tools, release 12.9, V12.9.86"
        /*0030*/ 	.string	"Build cuda_12.9.r12.9/compiler.36037853_0"
        /*0030*/ 	.string	"-v  -suppress-debug-info  -lineinfo  -arch sm_100a "



//--------------------- .note.nv.cuver            --------------------------
	.section	.note.nv.cuver,"",@"SHT_NOTE"
	.sectionflags	@"SHF_NOTE_NV_CUVER"
        /*0018*/ 	.short	0x0001
        /*001a*/ 	.short	0x0064
        /*001c*/ 	.short	0x0001
        /*001e*/ 	.short	0x0000
        /*0020*/ 	.short	0x0001
        /*0022*/ 	.short	0x0000


//--------------------- .nv.info                  --------------------------
	.section	.nv.info,"",@"SHT_CUDA_INFO"
	.align	4


	//----- nvinfo : EIATTR_REGCOUNT
	.align		4
        /*0000*/ 	.byte	0x04, 0x2f
        /*0002*/ 	.short	(.L_4 - .L_3)
	.align		4
.L_3:
        /*0004*/ 	.word	index@(gluon_tcgen05)
        /*0008*/ 	.word	0x00000027


	//----- nvinfo : EIATTR_FRAME_SIZE
	.align		4
.L_4:
        /*000c*/ 	.byte	0x04, 0x11
        /*000e*/ 	.short	(.L_6 - .L_5)
	.align		4
.L_5:
        /*0010*/ 	.word	index@($__internal_2_$__cuda_sm10x_tcgen05_guardrail_trap_unallocated_columns_being_dealloced)
        /*0014*/ 	.word	0x00000000


	//----- nvinfo : EIATTR_FRAME_SIZE
	.align		4
.L_6:
        /*0018*/ 	.byte	0x04, 0x11
        /*001a*/ 	.short	(.L_8 - .L_7)
	.align		4
.L_7:
        /*001c*/ 	.word	index@($__internal_1_$__cuda_sm10x_tcgen05_guardrail_trap_phase_invalid_during_alloc)
        /*0020*/ 	.word	0x00000000


	//----- nvinfo : EIATTR_FRAME_SIZE
	.align		4
.L_8:
        /*0024*/ 	.byte	0x04, 0x11
        /*0026*/ 	.short	(.L_10 - .L_9)
	.align		4
.L_9:
        /*0028*/ 	.word	index@($__internal_0_$__cuda_sm10x_tcgen05_guardrail_trap_col_being_dealloced_not_returned_by_alloc)
        /*002c*/ 	.word	0x00000000


	//----- nvinfo : EIATTR_FRAME_SIZE
	.align		4
.L_10:
        /*0030*/ 	.byte	0x04, 0x11
        /*0032*/ 	.short	(.L_12 - .L_11)
	.align		4
.L_11:
        /*0034*/ 	.word	index@(gluon_tcgen05)
        /*0038*/ 	.word	0x00000000


	//----- nvinfo : EIATTR_MIN_STACK_SIZE
	.align		4
.L_12:
        /*003c*/ 	.byte	0x04, 0x12
        /*003e*/ 	.short	(.L_14 - .L_13)
	.align		4
.L_13:
        /*0040*/ 	.word	index@(gluon_tcgen05)
        /*0044*/ 	.word	0x00000000
.L_14:


//--------------------- .nv.info.gluon_tcgen05    --------------------------
	.section	.nv.info.gluon_tcgen05,"",@"SHT_CUDA_INFO"
	.sectionflags	@""
	.align	4


	//----- nvinfo : EIATTR_CUDA_API_VERSION
	.align		4
        /*0000*/ 	.byte	0x04, 0x37
        /*0002*/ 	.short	(.L_16 - .L_15)
.L_15:
        /*0004*/ 	.word	0x00000081


	//----- nvinfo : EIATTR_KPARAM_INFO
	.align		4
.L_16:
        /*0008*/ 	.byte	0x04, 0x17
        /*000a*/ 	.short	(.L_18 - .L_17)
.L_17:
        /*000c*/ 	.word	0x00000000
        /*0010*/ 	.short	0x000a
        /*0012*/ 	.short	0x0048
        /*0014*/ 	.byte	0x00, 0xf4, 0x21, 0x00


	//----- nvinfo : EIATTR_KPARAM_INFO
	.align		4
.L_18:
        /*0018*/ 	.byte	0x04, 0x17
        /*001a*/ 	.short	(.L_20 - .L_19)
.L_19:
        /*001c*/ 	.word	0x00000000
        /*0020*/ 	.short	0x0009
        /*0022*/ 	.short	0x0040
        /*0024*/ 	.byte	0x00, 0xf4, 0x21, 0x00


	//----- nvinfo : EIATTR_KPARAM_INFO
	.align		4
.L_20:
        /*0028*/ 	.byte	0x04, 0x17
        /*002a*/ 	.short	(.L_22 - .L_21)
.L_21:
        /*002c*/ 	.word	0x00000000
        /*0030*/ 	.short	0x0008
        /*0032*/ 	.short	0x0038
        /*0034*/ 	.byte	0x00, 0xf0, 0x21, 0x00


	//----- nvinfo : EIATTR_KPARAM_INFO
	.align		4
.L_22:
        /*0038*/ 	.byte	0x04, 0x17
        /*003a*/ 	.short	(.L_24 - .L_23)
.L_23:
        /*003c*/ 	.word	0x00000000
        /*0040*/ 	.short	0x0007
        /*0042*/ 	.short	0x0030
        /*0044*/ 	.byte	0x00, 0xf0, 0x21, 0x00


	//----- nvinfo : EIATTR_KPARAM_INFO
	.align		4
.L_24:
        /*0048*/ 	.byte	0x04, 0x17
        /*004a*/ 	.short	(.L_26 - .L_25)
.L_25:
        /*004c*/ 	.word	0x00000000
        /*0050*/ 	.short	0x0006
        /*0052*/ 	.short	0x0028
        /*0054*/ 	.byte	0x00, 0xf0, 0x21, 0x00


	//----- nvinfo : EIATTR_KPARAM_INFO
	.align		4
.L_26:
        /*0058*/ 	.byte	0x04, 0x17
        /*005a*/ 	.short	(.L_28 - .L_27)
.L_27:
        /*005c*/ 	.word	0x00000000
        /*0060*/ 	.short	0x0005
        /*0062*/ 	.short	0x0020
        /*0064*/ 	.byte	0x00, 0xf0, 0x11, 0x00


	//----- nvinfo : EIATTR_KPARAM_INFO
	.align		4
.L_28:
        /*0068*/ 	.byte	0x04, 0x17
        /*006a*/ 	.short	(.L_30 - .L_29)
.L_29:
        /*006c*/ 	.word	0x00000000
        /*0070*/ 	.short	0x0004
        /*0072*/ 	.short	0x001c
        /*0074*/ 	.byte	0x00, 0xf0, 0x11, 0x00


	//----- nvinfo : EIATTR_KPARAM_INFO
	.align		4
.L_30:
        /*0078*/ 	.byte	0x04, 0x17
        /*007a*/ 	.short	(.L_32 - .L_31)
.L_31:
        /*007c*/ 	.word	0x00000000
        /*0080*/ 	.short	0x0003
        /*0082*/ 	.short	0x0018
        /*0084*/ 	.byte	0x00, 0xf0, 0x11, 0x00


	//----- nvinfo : EIATTR_KPARAM_INFO
	.align		4
.L_32:
        /*0088*/ 	.byte	0x04, 0x17
        /*008a*/ 	.short	(.L_34 - .L_33)
.L_33:
        /*008c*/ 	.word	0x00000000
        /*0090*/ 	.short	0x0002
        /*0092*/ 	.short	0x0010
        /*0094*/ 	.byte	0x00, 0xf4, 0x21, 0x00


	//----- nvinfo : EIATTR_KPARAM_INFO
	.align		4
.L_34:
        /*0098*/ 	.byte	0x04, 0x17
        /*009a*/ 	.short	(.L_36 - .L_35)
.L_35:
        /*009c*/ 	.word	0x00000000
        /*00a0*/ 	.short	0x0001
        /*00a2*/ 	.short	0x0008
        /*00a4*/ 	.byte	0x00, 0xf4, 0x21, 0x00


	//----- nvinfo : EIATTR_KPARAM_INFO
	.align		4
.L_36:
        /*00a8*/ 	.byte	0x04, 0x17
        /*00aa*/ 	.short	(.L_38 - .L_37)
.L_37:
        /*00ac*/ 	.word	0x00000000
        /*00b0*/ 	.short	0x0000
        /*00b2*/ 	.short	0x0000
        /*00b4*/ 	.byte	0x00, 0xf4, 0x21, 0x00


	//----- nvinfo : EIATTR_AT_ENTRY_FRAGMENTS
	.align		4
.L_38:
        /*00b8*/ 	.byte	0x04, 0x4f
        /*00ba*/ 	.short	(.L_40 - .L_39)


	//   ....[0]....
.L_39:
        /*00bc*/ 	.word	0x00000004


	//----- nvinfo : EIATTR_RESERVED_SMEM_USED
	.align		4
.L_40:
        /*00c0*/ 	.byte	0x01, 0x41
	.zero		2


	//----- nvinfo : EIATTR_SPARSE_MMA_MASK
	.align		4
        /*00c4*/ 	.byte	0x03, 0x50
        /*00c6*/ 	.short	0x0000


	//----- nvinfo : EIATTR_TCGEN05_1CTA_USED
	.align		4
        /*00c8*/ 	.byte	0x01, 0x51
	.zero		2


	//----- nvinfo : EIATTR_MAXREG_COUNT
	.align		4
        /*00cc*/ 	.byte	0x03, 0x1b
        /*00ce*/ 	.short	0x00ff


	//----- nvinfo : EIATTR_NUM_BARRIERS
	.align		4
        /*00d0*/ 	.byte	0x02, 0x4c
        /*00d2*/ 	.byte	0x01
	.zero		1


	//----- nvinfo : EIATTR_INT_WARP_WIDE_INSTR_OFFSETS
	.align		4
        /*00d4*/ 	.byte	0x04, 0x31
        /*00d6*/ 	.short	(.L_42 - .L_41)


	//   ....[0]....
.L_41:
        /*00d8*/ 	.word	0x00001760


	//   ....[1]....
        /*00dc*/ 	.word	0x00001780


	//   ....[2]....
        /*00e0*/ 	.word	0x00001800


	//   ....[3]....
        /*00e4*/ 	.word	0x00001910


	//   ....[4]....
        /*00e8*/ 	.word	0x00001920


	//   ....[5]....
        /*00ec*/ 	.word	0x00001990


	//   ....[6]....
        /*00f0*/ 	.word	0x000019a0


	//   ....[7]....
        /*00f4*/ 	.word	0x00001c20


	//   ....[8]....
        /*00f8*/ 	.word	0x00001c30


	//   ....[9]....
        /*00fc*/ 	.word	0x00001d50


	//   ....[10]....
        /*0100*/ 	.word	0x00001d60


	//   ....[11]....
        /*0104*/ 	.word	0x00001da0


	//   ....[12]....
        /*0108*/ 	.word	0x00001de0


	//   ....[13]....
        /*010c*/ 	.word	0x00001f80


	//   ....[14]....
        /*0110*/ 	.word	0x00001f90


	//   ....[15]....
        /*0114*/ 	.word	0x00002210


	//   ....[16]....
        /*0118*/ 	.word	0x00002220


	//   ....[17]....
        /*011c*/ 	.word	0x00002590


	//   ....[18]....
        /*0120*/ 	.word	0x000025e0


	//----- nvinfo : EIATTR_COOP_GROUP_MASK_REGIDS
	.align		4
.L_42:
        /*0124*/ 	.byte	0x04, 0x29
        /*0126*/ 	.short	(.L_44 - .L_43)


	//   ....[0]....
.L_43:
        /*0128*/ 	.word	0xffffffff


	//   ....[1]....
        /*012c*/ 	.word	0xffffffff


	//   ....[2]....
        /*0130*/ 	.word	0xffffffff


	//   ....[3]....
        /*0134*/ 	.word	0xffffffff


	//   ....[4]....
        /*0138*/ 	.word	0xffffffff


	//   ....[5]....
        /*013c*/ 	.word	0xffffffff


	//   ....[6]....
        /*0140*/ 	.word	0xffffffff


	//   ....[7]....
        /*0144*/ 	.word	0xffffffff


	//   ....[8]....
        /*0148*/ 	.word	0xffffffff


	//   ....[9]....
        /*014c*/ 	.word	0xffffffff


	//----- nvinfo : EIATTR_COOP_GROUP_INSTR_OFFSETS
	.align		4
.L_44:
        /*0150*/ 	.byte	0x04, 0x28
        /*0152*/ 	.short	(.L_46 - .L_45)


	//   ....[0]....
.L_45:
        /*0154*/ 	.word	0x00000050


	//   ....[1]....
        /*0158*/ 	.word	0x00000310


	//   ....[2]....
        /*015c*/ 	.word	0x00000500


	//   ....[3]....
        /*0160*/ 	.word	0x000009a0


	//   ....[4]....
        /*0164*/ 	.word	0x00000ae0


	//   ....[5]....
        /*0168*/ 	.word	0x00000fe0


	//   ....[6]....
        /*016c*/ 	.word	0x00001120


	//   ....[7]....
        /*0170*/ 	.word	0x00001610


	//   ....[8]....
        /*0174*/ 	.word	0x00002420


	//   ....[9]....
        /*0178*/ 	.word	0x00002690


	//----- nvinfo : EIATTR_VRC_CTA_INIT_COUNT
	.align		4
.L_46:
        /*017c*/ 	.byte	0x02, 0x4a
        /*017e*/ 	.byte	0x80
	.zero		1


	//----- nvinfo : EIATTR_MBARRIER_INSTR_OFFSETS
	.align		4
        /*0180*/ 	.byte	0x04, 0x39
        /*0182*/ 	.short	(.L_48 - .L_47)


	//   ....[0]....
.L_47:
        /*0184*/ 	.word	0x00001820
        /*0188*/ 	.word	0x000000ff
        /*018c*/ 	.word	0x00006000
        /*0190*/ 	.short	0x0100
        /*0192*/ 	.byte	0x08
	.zero		1


	//   ....[1]....
        /*0194*/ 	.word	0x00001830
        /*0198*/ 	.word	0x000000ff
        /*019c*/ 	.word	0x00006010
        /*01a0*/ 	.short	0x0100
        /*01a2*/ 	.byte	0x08
	.zero		1


	//   ....[2]....
        /*01a4*/ 	.word	0x00001ae0
        /*01a8*/ 	.word	0x000000ff
        /*01ac*/ 	.word	0x00006000
        /*01b0*/ 	.short	0x010a
        /*01b2*/ 	.byte	0x08
	.zero		1


	//   ....[3]....
        /*01b4*/ 	.word	0x00001c80
        /*01b8*/ 	.word	0x000000ff
        /*01bc*/ 	.word	0x00006010
        /*01c0*/ 	.short	0x010a
        /*01c2*/ 	.byte	0x08
	.zero		1


	//   ....[4]....
        /*01c4*/ 	.word	0x00001e60
        /*01c8*/ 	.word	0x000000ff
        /*01cc*/ 	.word	0x00006000
        /*01d0*/ 	.short	0x010a
        /*01d2*/ 	.byte	0x08
	.zero		1


	//   ....[5]....
        /*01d4*/ 	.word	0x00001fd0
        /*01d8*/ 	.word	0x000000ff
        /*01dc*/ 	.word	0x00006010
        /*01e0*/ 	.short	0x010a
        /*01e2*/ 	.byte	0x08
	.zero		1


	//   ....[6]....
        /*01e4*/ 	.word	0x00002070
        /*01e8*/ 	.word	0x000000ff
        /*01ec*/ 	.word	0x00006000
        /*01f0*/ 	.short	0x0108
        /*01f2*/ 	.byte	0x08
	.zero		1


	//   ....[7]....
        /*01f4*/ 	.word	0x00002080
        /*01f8*/ 	.word	0x000000ff
        /*01fc*/ 	.word	0x00006010
        /*0200*/ 	.short	0x0108
        /*0202*/ 	.byte	0x08
	.zero		1


	//   ....[8]....
        /*0204*/ 	.word	0x000026b0
        /*0208*/ 	.word	0x000000ff
        /*020c*/ 	.word	0x00006000
        /*0210*/ 	.short	0x010a
        /*0212*/ 	.byte	0x08
	.zero		1


	//   ....[9]....
        /*0214*/ 	.word	0x000026e0
        /*0218*/ 	.word	0x000000ff
        /*021c*/ 	.word	0x00006010
        /*0220*/ 	.short	0x010a
        /*0222*/ 	.byte	0x08
	.zero		1


	//   ....[10]....
        /*0224*/ 	.word	0x00002710
        /*0228*/ 	.word	0x000000ff
        /*022c*/ 	.word	0x00006000
        /*0230*/ 	.short	0x010a
        /*0232*/ 	.byte	0x08
	.zero		1


	//   ....[11]....
        /*0234*/ 	.word	0x00002740
        /*0238*/ 	.word	0x000000ff
        /*023c*/ 	.word	0x00006010
        /*0240*/ 	.short	0x010a
        /*0242*/ 	.byte	0x08
	.zero		1


	//----- nvinfo : EIATTR_NUM_MBARRIERS
	.align		4
.L_48:
        /*0244*/ 	.byte	0x03, 0x38
        /*0246*/ 	.short	0x0002


	//----- nvinfo : EIATTR_EXIT_INSTR_OFFSETS
	.align		4
        /*0248*/ 	.byte	0x04, 0x1c
        /*024a*/ 	.short	(.L_50 - .L_49)


	//   ....[0]....
.L_49:
        /*024c*/ 	.word	0x000026a0


	//----- nvinfo : EIATTR_REQNTID
	.align		4
.L_50:
        /*0250*/ 	.byte	0x04, 0x10
        /*0252*/ 	.short	(.L_52 - .L_51)
.L_51:
        /*0254*/ 	.word	0x00000100
        /*0258*/ 	.word	0x00000001
        /*025c*/ 	.word	0x00000001


	//----- nvinfo : EIATTR_CRS_STACK_SIZE
	.align		4
.L_52:
        /*0260*/ 	.byte	0x04, 0x1e
        /*0262*/ 	.short	(.L_54 - .L_53)
.L_53:
        /*0264*/ 	.word	0x00000000


	//----- nvinfo : EIATTR_CBANK_PARAM_SIZE
	.align		4
.L_54:
        /*0268*/ 	.byte	0x03, 0x19
        /*026a*/ 	.short	0x0050


	//----- nvinfo : EIATTR_PARAM_CBANK
	.align		4
        /*026c*/ 	.byte	0x04, 0x0a
        /*026e*/ 	.short	(.L_56 - .L_55)
	.align		4
.L_55:
        /*0270*/ 	.word	index@(.nv.constant0.gluon_tcgen05)
        /*0274*/ 	.short	0x0380
        /*0276*/ 	.short	0x0050


	//----- nvinfo : EIATTR_SW_WAR
	.align		4
.L_56:
        /*0278*/ 	.byte	0x04, 0x36
        /*027a*/ 	.short	(.L_58 - .L_57)
.L_57:
        /*027c*/ 	.word	0x00000008
.L_58:


//--------------------- .nv.compat                --------------------------
	.section	.nv.compat,"",@"SHT_CUDA_COMPAT_INFO"
	.align	4
        /*0000*/ 	.byte	0x02, 0x02, 0x02, 0x00, 0x02, 0x05, 0x05, 0x00, 0x02, 0x03, 0x03, 0x00, 0x02, 0x06, 0x01, 0x00


//--------------------- .nv.callgraph             --------------------------
	.section	.nv.callgraph,"",@"SHT_CUDA_CALLGRAPH"
	.align	4
	.sectionentsize	8
	.align		4
        /*0000*/ 	.word	0x00000000
	.align		4
        /*0004*/ 	.word	0xffffffff
	.align		4
        /*0008*/ 	.word	0x00000000
	.align		4
        /*000c*/ 	.word	0xfffffffe
	.align		4
        /*0010*/ 	.word	0x00000000
	.align		4
        /*0014*/ 	.word	0xfffffffd
	.align		4
        /*0018*/ 	.word	0x00000000
	.align		4
        /*001c*/ 	.word	0xfffffffc


//--------------------- .text.gluon_tcgen05       --------------------------
	.section	.text.gluon_tcgen05,"ax",@progbits
	.align	128
        .global         gluon_tcgen05
        .type           gluon_tcgen05,@function
        .size           gluon_tcgen05,(.L_x_73 - gluon_tcgen05)
        .other          gluon_tcgen05,@"STO_CUDA_ENTRY STV_DEFAULT"
gluon_tcgen05:
.text.gluon_tcgen05:
[----:B------:R-:W1:Y:S01]  /*0000*/  LDC R1, c[0x0][0x37c] ;  /* 0x0000df00ff017b82 */ /* 0x000e620000000800 */
[----:B------:R-:W2:Y:S02]  /*0010*/  S2R R0, SR_TID.X ;  /* 0x0000000000007919 */ /* 0x000ea40000002100 */
[----:B--2---:R-:W-:-:S13]  /*0020*/  ISETP.GE.U32.AND P2, PT, R0, 0x20, PT ;  /* 0x000000200000780c */ /* 0x004fda0003f46070 */
[----:B------:R-:W-:Y:S05]  /*0030*/  @P2 BRA `(.L_x_0) ;  /* 0x0000000000b82947 */ /* 0x000fea0003800000 */
[----:B------:R-:W2:Y:S01]  /*0040*/  S2UR UR6, SR_CgaCtaId ;  /* 0x00000000000679c3 */ /* 0x000ea20000008800 */
[----:B------:R-:W-:Y:S01]  /*0050*/  NOP ;  /* 0x0000000000007918 */ /* 0x000fe20000000000 */
[----:B------:R-:W-:Y:S02]  /*0060*/  UMOV UR4, 0x40 ;  /* 0x0000004000047882 */ /* 0x000fe40000000000 */
[----:B--2---:R-:W-:-:S09]  /*0070*/  ULEA UR4, UR6, UR4, 0x18 ;  /* 0x0000000406047291 */ /* 0x004fd2000f8ec0ff */
[----:B------:R-:W2:Y:S01]  /*0080*/  LDS.U8 R2, [UR4] ;  /* 0x00000004ff027984 */ /* 0x000ea20008000000 */
[----:B------:R-:W-:Y:S02]  /*0090*/  UMOV UR4, 0x400 ;  /* 0x0000040000047882 */ /* 0x000fe40000000000 */
[----:B------:R-:W-:Y:S01]  /*00a0*/  ULEA UR4, UR6, UR4, 0x18 ;  /* 0x0000000406047291 */ /* 0x000fe2000f8ec0ff */
[----:B--2---:R-:W-:-:S13]  /*00b0*/  ISETP.NE.AND P0, PT, R2, RZ, PT ;  /* 0x000000ff0200720c */ /* 0x004fda0003f05270 */
[----:B------:R-:W-:Y:S05]  /*00c0*/  @P0 BRA `(.L_x_1) ;  /* 0x00000000007c0947 */ /* 0x000fea0003800000 */
[----:B------:R-:W-:-:S13]  /*00d0*/  ELECT P0, URZ, PT ;  /* 0x0000000000ff782f */ /* 0x000fda0003800000 */
[----:B------:R-:W-:Y:S05]  /*00e0*/  @!P0 BRA `(.L_x_2) ;  /* 0x0000000000848947 */ /* 0x000fea0003800000 */
[----:B------:R-:W-:Y:S01]  /*00f0*/  UMOV UR5, 0x4 ;  /* 0x0000000400057882 */ /* 0x000fe20000000000 */
[----:B------:R-:W-:Y:S02]  /*0100*/  IMAD.MOV.U32 R5, RZ, RZ, 0x1 ;  /* 0x00000001ff057424 */ /* 0x000fe400078e00ff */
[----:B------:R-:W-:Y:S02]  /*0110*/  IMAD.MOV.U32 R3, RZ, RZ, 0xf ;  /* 0x0000000fff037424 */ /* 0x000fe400078e00ff */
[----:B------:R-:W-:Y:S04]  /*0120*/  DEPBAR.LE SB2, 0x36 ;  /* 0x0000ad800000791a */ /* 0x000fe80000000000 */
[----:B------:R-:W2:Y:S02]  /*0130*/  UTCATOMSWS.FIND_AND_SET.ALIGN UP0, UR5, UR5 ;  /* 0x00000005000575e3 */ /* 0x000ea40008000800 */
[----:B--2---:R-:W-:-:S04]  /*0140*/  PLOP3.LUT P0, PT, PT, PT, UP0, 0x80, 0x8 ;  /* 0x000000000008781c */ /* 0x004fc80003f0f008 */
[----:B------:R-:W-:-:S04]  /*0150*/  SEL R2, RZ, 0xffffffff, !P0 ;  /* 0xffffffffff027807 */ /* 0x000fc80004000000 */
[----:B------:R-:W-:Y:S01]  /*0160*/  ISETP.NE.AND P0, PT, R2, RZ, PT ;  /* 0x000000ff0200720c */ /* 0x000fe20003f05270 */
[----:B------:R-:W-:-:S12]  /*0170*/  IMAD.U32 R2, RZ, RZ, UR5 ;  /* 0x00000005ff027e24 */ /* 0x000fd8000f8e00ff */
[----:B------:R-:W-:Y:S05]  /*0180*/  @P0 BRA `(.L_x_3) ;  /* 0x0000000000240947 */ /* 0x000fea0003800000 */
.L_x_4:
[----:B------:R-:W-:Y:S05]  /*0190*/  NANOSLEEP 0x64 ;  /* 0x000000640000795d */ /* 0x000fea0003800000 */
[----:B------:R-:W-:-:S05]  /*01a0*/  UMOV UR5, 0x4 ;  /* 0x0000000400057882 */ /* 0x000fca0000000000 */
[----:B------:R-:W-:Y:S04]  /*01b0*/  DEPBAR.LE SB2, 0x36 ;  /* 0x0000ad800000791a */ /* 0x000fe80000000000 */
[----:B------:R-:W2:Y:S02]  /*01c0*/  UTCATOMSWS.FIND_AND_SET.ALIGN UP0, UR5, UR5 ;  /* 0x00000005000575e3 */ /* 0x000ea40008000800 */
[----:B--2---:R-:W-:-:S04]  /*01d0*/  PLOP3.LUT P0, PT, PT, PT, UP0, 0x80, 0x8 ;  /* 0x000000000008781c */ /* 0x004fc80003f0f008 */
[----:B------:R-:W-:-:S04]  /*01e0*/  SEL R2, RZ, 0xffffffff, !P0 ;  /* 0xffffffffff027807 */ /* 0x000fc80004000000 */
[----:B------:R-:W-:Y:S01]  /*01f0*/  ISETP.NE.AND P0, PT, R2, RZ, PT ;  /* 0x000000ff0200720c */ /* 0x000fe20003f05270 */
[----:B------:R-:W-:-:S12]  /*0200*/  IMAD.U32 R2, RZ, RZ, UR5 ;  /* 0x00000005ff027e24 */ /* 0x000fd8000f8e00ff */
[----:B------:R-:W-:Y:S05]  /*0210*/  @!P0 BRA `(.L_x_4) ;  /* 0xfffffffc00dc8947 */ /* 0x000fea000383ffff */
.L_x_3:
[C---:B------:R-:W-:Y:S01]  /*0220*/  VIADD R4, R2.reuse, 0x10 ;  /* 0x0000001002047836 */ /* 0x040fe20000000000 */
[----:B------:R-:W-:Y:S01]  /*0230*/  UMOV UR5, 0x50 ;  /* 0x0000005000057882 */ /* 0x000fe20000000000 */
[----:B------:R-:W-:Y:S01]  /*0240*/  SHF.L.U32 R3, R3, R2, RZ ;  /* 0x0000000203037219 */ /* 0x000fe200000006ff */
[----:B------:R-:W-:Y:S01]  /*0250*/  ULEA UR5, UR6, UR5, 0x18 ;  /* 0x0000000506057291 */ /* 0x000fe2000f8ec0ff */
[----:B------:R-:W-:Y:S01]  /*0260*/  IMAD.SHL.U32 R2, R2, 0x20, RZ ;  /* 0x0000002002027824 */ /* 0x000fe200078e00ff */
[----:B------:R-:W-:-:S04]  /*0270*/  SHF.L.U32 R4, R5, R4, RZ ;  /* 0x0000000405047219 */ /* 0x000fc800000006ff */
[----:B------:R-:W-:-:S05]  /*0280*/  LOP3.LUT R3, R4, R3, RZ, 0xfc, !PT ;  /* 0x0000000304037212 */ /* 0x000fca00078efcff */
[----:B------:R2:W-:Y:S04]  /*0290*/  ATOMS.OR RZ, [UR5], R3 ;  /* 0x00000003ffff798c */ /* 0x0005e8000b000005 */
[----:B------:R2:W-:Y:S01]  /*02a0*/  STS [UR4], R2 ;  /* 0x00000002ff007988 */ /* 0x0005e20008000804 */
[----:B------:R-:W-:Y:S05]  /*02b0*/  BRA `(.L_x_2) ;  /* 0x0000000000107947 */ /* 0x000fea0003800000 */
.L_x_1:
[----:B------:R-:W-:Y:S01]  /*02c0*/  IMAD.MOV.U32 R3, RZ, RZ, -0x1 ;  /* 0xffffffffff037424 */ /* 0x000fe200078e00ff */
[----:B------:R-:W-:-:S04]  /*02d0*/  MOV R2, 0x300 ;  /* 0x0000030000027802 */ /* 0x000fc80000000f00 */
[----:B------:R2:W-:Y:S03]  /*02e0*/  STS [UR4], R3 ;  /* 0x00000003ff007988 */ /* 0x0005e60008000804 */
[----:B-12---:R-:W-:Y:S05]  /*02f0*/  CALL.REL.NOINC `($__internal_1_$__cuda_sm10x_tcgen05_guardrail_trap_phase_invalid_during_alloc) ;  /* 0x0000002400287944 */ /* 0x006fea0003c00000 */
.L_x_2:
[----:B------:R-:W-:Y:S05]  /*0300*/  WARPSYNC.ALL ;  /* 0x0000000000007948 */ /* 0x000fea0003800000 */
[----:B------:R-:W-:Y:S01]  /*0310*/  NOP ;  /* 0x0000000000007918 */ /* 0x000fe20000000000 */
.L_x_0:
[----:B------:R-:W3:Y:S08]  /*0320*/  S2UR UR4, SR_CgaCtaId ;  /* 0x00000000000479c3 */ /* 0x000ef00000008800 */
[----:B------:R-:W-:Y:S01]  /*0330*/  BAR.SYNC.DEFER_BLOCKING 0x0 ;  /* 0x0000000000007b1d */ /* 0x000fe20000010000 */
[----:B------:R-:W-:-:S05]  /*0340*/  LOP3.LUT R36, R0, 0xff, RZ, 0xc0, !PT ;  /* 0x000000ff00247812 */ /* 0x000fca00078ec0ff */
[----:B------:R-:W-:Y:S02]  /*0350*/  UMOV UR8, 0x400 ;  /* 0x0000040000087882 */ /* 0x000fe40000000000 */
[----:B--2---:R-:W2:Y:S08]  /*0360*/  LDC R3, c[0x0][0x398] ;  /* 0x0000e600ff037b82 */ /* 0x004eb00000000800 */
[----:B------:R-:W4:Y:S01]  /*0370*/  LDC R6, c[0x0][0x3a0] ;  /* 0x0000e800ff067b82 */ /* 0x000f220000000800 */
[----:B---3--:R-:W-:-:S07]  /*0380*/  ULEA UR8, UR4, UR8, 0x18 ;  /* 0x0000000804087291 */ /* 0x008fce000f8ec0ff */
[----:B------:R-:W3:Y:S02]  /*0390*/  S2UR UR11, SR_CTAID.Y ;  /* 0x00000000000b79c3 */ /* 0x000ee40000002600 */
[----:B------:R-:W5:Y:S06]  /*03a0*/  LDS R4, [UR8] ;  /* 0x00000008ff047984 */ /* 0x000f6c0008000800 */
[----:B------:R-:W-:Y:S06]  /*03b0*/  BAR.SYNC.DEFER_BLOCKING 0x0 ;  /* 0x0000000000007b1d */ /* 0x000fec0000010000 */
[----:B------:R-:W-:Y:S05]  /*03c0*/  @P2 BRA `(.L_x_5) ;  /* 0x0000000000182947 */ /* 0x000fea0003800000 */
[----:B------:R-:W-:Y:S01]  /*03d0*/  ELECT P0, URZ, PT ;  /* 0x0000000000ff782f */ /* 0x000fe20003800000 */
[----:B------:R-:W-:Y:S01]  /*03e0*/  IMAD.MOV.U32 R2, RZ, RZ, 0x1 ;  /* 0x00000001ff027424 */ /* 0x000fe200078e00ff */
[----:B------:R-:W-:Y:S01]  /*03f0*/  UMOV UR5, 0x40 ;  /* 0x0000004000057882 */ /* 0x000fe20000000000 */
[----:B------:R-:W-:Y:S01]  /*0400*/  UVIRTCOUNT.DEALLOC.SMPOOL 0x80 ;  /* 0x000000800000784c */ /* 0x000fe20000000000 */
[----:B------:R-:W-:-:S09]  /*0410*/  ULEA UR5, UR4, UR5, 0x18 ;  /* 0x0000000504057291 */ /* 0x000fd2000f8ec0ff */
[----:B------:R5:W-:Y:S03]  /*0420*/  @P0 STS.U8 [UR5], R2 ;  /* 0x00000002ff000988 */ /* 0x000be60008000005 */
.L_x_5:
[----:B------:R-:W5:Y:S01]  /*0430*/  S2UR UR4, SR_CTAID.Z ;  /* 0x00000000000479c3 */ /* 0x000f620000002700 */
[----:B------:R-:W4:Y:S01]  /*0440*/  LDCU UR5, c[0x0][0x370] ;  /* 0x00006e00ff0577ac */ /* 0x000f220008000800 */
[C---:B------:R-:W-:Y:S01]  /*0450*/  ISETP.GE.U32.AND P0, PT, R36.reuse, 0x20, PT ;  /* 0x000000202400780c */ /* 0x040fe20003f06070 */
[----:B--2--5:R-:W-:Y:S01]  /*0460*/  VIADD R2, R3, 0xffffffff ;  /* 0xffffffff03027836 */ /* 0x024fe20000000000 */
[C---:B------:R-:W-:Y:S01]  /*0470*/  ISETP.NE.U32.AND P3, PT, R36.reuse, RZ, PT ;  /* 0x000000ff2400720c */ /* 0x040fe20003f65070 */
[----:B------:R-:W2:Y:S01]  /*0480*/  LDCU UR6, c[0x0][0x374] ;  /* 0x00006e80ff0677ac */ /* 0x000ea20008000800 */
[----:B------:R-:W-:Y:S01]  /*0490*/  LEA R12, R36, UR8, 0x2 ;  /* 0x00000008240c7c11 */ /* 0x000fe2000f8e10ff */
[----:B----4-:R-:W-:Y:S01]  /*04a0*/  VIADD R9, R6, 0xffffffff ;  /* 0xffffffff06097836 */ /* 0x010fe20000000000 */
[----:B------:R-:W4:Y:S01]  /*04b0*/  S2UR UR31, SR_CTAID.X ;  /* 0x00000000001f79c3 */ /* 0x000f220000002500 */
[----:B------:R-:W5:Y:S01]  /*04c0*/  LDCU.64 UR14, c[0x0][0x3c0] ;  /* 0x00007800ff0e77ac */ /* 0x000f620008000a00 */
[----:B------:R-:W-:Y:S01]  /*04d0*/  R2UR UR27, R4 ;  /* 0x00000000041b72ca */ /* 0x000fe200000e0000 */
[----:B------:R-:W-:Y:S04]  /*04e0*/  BSSY.RECONVERGENT B0, `(.L_x_6) ;  /* 0x0000011000007945 */ /* 0x000fe80003800200 */
[----:B------:R3:W-:Y:S01]  /*04f0*/  @!P0 STS [R12], RZ ;  /* 0x000000ff0c008388 */ /* 0x0007e20000000800 */
[----:B------:R-:W-:-:S03]  /*0500*/  NOP ;  /* 0x0000000000007918 */ /* 0x000fc60000000000 */
[----:B------:R3:W-:Y:S02]  /*0510*/  @!P3 STS [UR8+0x24], R2 ;  /* 0x00002402ff00b988 */ /* 0x0007e40008000808 */
[----:B--23--:R-:W-:Y:S02]  /*0520*/  UIMAD UR4, UR4, UR6, UR11 ;  /* 0x00000006040472a4 */ /* 0x00cfe4000f8e020b */
[----:B------:R2:W-:Y:S02]  /*0530*/  @!P3 STS [UR8+0x20], R9 ;  /* 0x00002009ff00b988 */ /* 0x0005e40008000808 */
[----:B----4-:R-:W-:-:S04]  /*0540*/  UIMAD UR4, UR4, UR5, UR31 ;  /* 0x00000005040472a4 */ /* 0x010fc8000f8e021f */
[----:B------:R-:W-:-:S04]  /*0550*/  UIMAD UR4, UR4, 0x180, URZ ;  /* 0x00000180040478a4 */ /* 0x000fc8000f8e02ff */
[----:B-----5:R-:W-:-:S04]  /*0560*/  UIADD3 UR12, UP0, UPT, UR4, UR14, URZ ;  /* 0x0000000e040c7290 */ /* 0x020fc8000ff1e0ff */
[----:B------:R-:W-:Y:S01]  /*0570*/  ULEA.HI.X.SX32 UR13, UR4, UR15, 0x1, UP0 ;  /* 0x0000000f040d7291 */ /* 0x000fe200080f0eff */
[----:B--2---:R-:W-:Y:S11]  /*0580*/  @P3 BRA `(.L_x_7) ;  /* 0x0000000000183947 */ /* 0x004ff60003800000 */
[----:B------:R-:W2:Y:S01]  /*0590*/  LDS R3, [UR8+0x8] ;  /* 0x00000808ff037984 */ /* 0x000ea20008000800 */
[----:B------:R-:W3:Y:S01]  /*05a0*/  LDC.64 R10, c[0x0][0x380] ;  /* 0x0000e000ff0a7b82 */ /* 0x000ee20000000a00 */
[----:B------:R-:W-:Y:S02]  /*05b0*/  IMAD.MOV.U32 R4, RZ, RZ, 0x70 ;  /* 0x00000070ff047424 */ /* 0x000fe400078e00ff */
[----:B---3--:R3:W-:Y:S03]  /*05c0*/  STS.64 [UR8], R10 ;  /* 0x0000000aff007988 */ /* 0x0087e60008000a08 */
[----:B--2---:R-:W-:-:S05]  /*05d0*/  LOP3.LUT R3, R3, 0x10, R4, 0xd8, !PT ;  /* 0x0000001003037812 */ /* 0x004fca00078ed804 */
[----:B------:R3:W-:Y:S02]  /*05e0*/  STS [UR8+0x8], R3 ;  /* 0x00000803ff007988 */ /* 0x0007e40008000808 */
.L_x_7:
[----:B------:R-:W-:Y:S05]  /*05f0*/  BSYNC.RECONVERGENT B0 ;  /* 0x0000000000007941 */ /* 0x000fea0003800200 */
.L_x_6:
[----:B------:R-:W-:Y:S04]  /*0600*/  BSSY.RECONVERGENT B0, `(.L_x_8) ;  /* 0x000000a000007945 */ /* 0x000fe80003800200 */
[----:B------:R-:W-:Y:S05]  /*0610*/  @P3 BRA `(.L_x_9) ;  /* 0x0000000000203947 */ /* 0x000fea0003800000 */
[----:B---3--:R-:W2:Y:S01]  /*0620*/  LDS R3, [UR8+0x34] ;  /* 0x00003408ff037984 */ /* 0x008ea20008000800 */
[----:B------:R-:W-:Y:S02]  /*0630*/  IMAD.MOV.U32 R4, RZ, RZ, 0x3f000000 ;  /* 0x3f000000ff047424 */ /* 0x000fe400078e00ff */
[----:B------:R-:W-:Y:S01]  /*0640*/  @!P3 IMAD.MOV.U32 R5, RZ, RZ, 0x3f ;  /* 0x0000003fff05b424 */ /* 0x000fe200078e00ff */
[----:B------:R-:W3:Y:S02]  /*0650*/  @!P3 LDS R8, [UR8+0x38] ;  /* 0x00003808ff08b984 */ /* 0x000ee40008000800 */
[----:B--2---:R-:W-:Y:S02]  /*0660*/  LOP3.LUT R3, R3, 0xff000000, R4, 0xb8, !PT ;  /* 0xff00000003037812 */ /* 0x004fe400078eb804 */
[----:B---3--:R-:W-:-:S03]  /*0670*/  @!P3 LOP3.LUT R4, R8, 0xff, R5, 0xb8, !PT ;  /* 0x000000ff0804b812 */ /* 0x008fc600078eb805 */
[----:B------:R2:W-:Y:S04]  /*0680*/  STS [UR8+0x34], R3 ;  /* 0x00003403ff007988 */ /* 0x0005e80008000808 */
[----:B------:R2:W-:Y:S02]  /*0690*/  @!P3 STS [UR8+0x38], R4 ;  /* 0x00003804ff00b988 */ /* 0x0005e40008000808 */
.L_x_9:
[----:B------:R-:W-:Y:S05]  /*06a0*/  BSYNC.RECONVERGENT B0 ;  /* 0x0000000000007941 */ /* 0x000fea0003800200 */
.L_x_8:
[----:B------:R-:W-:Y:S04]  /*06b0*/  BSSY.RECONVERGENT B0, `(.L_x_10) ;  /* 0x000000e000007945 */ /* 0x000fe80003800200 */
[----:B------:R-:W-:Y:S05]  /*06c0*/  @P3 BRA `(.L_x_11) ;  /* 0x0000000000303947 */ /* 0x000fea0003800000 */
[----:B--2---:R-:W2:Y:S01]  /*06d0*/  LDS R4, [UR8+0x34] ;  /* 0x00003408ff047984 */ /* 0x004ea20008000800 */
[----:B---3--:R-:W3:Y:S03]  /*06e0*/  LDC.64 R10, c[0x0][0x3a8] ;  /* 0x0000ea00ff0a7b82 */ /* 0x008ee60000000a00 */
[----:B------:R-:W4:Y:S01]  /*06f0*/  LDS R3, [UR8+0x1c] ;  /* 0x00001c08ff037984 */ /* 0x000f220008000800 */
[C---:B---3--:R-:W-:Y:S01]  /*0700*/  SHF.L.U64.HI R8, R10.reuse, 0x1, R11 ;  /* 0x000000010a087819 */ /* 0x048fe2000001020b */
[----:B------:R-:W-:-:S03]  /*0710*/  IMAD.SHL.U32 R5, R10, 0x2, RZ ;  /* 0x000000020a057824 */ /* 0x000fc600078e00ff */
[--C-:B------:R-:W-:Y:S02]  /*0720*/  SHF.R.U32.HI R10, RZ, 0x4, R8.reuse ;  /* 0x00000004ff0a7819 */ /* 0x100fe40000011608 */
[----:B------:R-:W-:-:S05]  /*0730*/  SHF.R.U64 R5, R5, 0x4, R8 ;  /* 0x0000000405057819 */ /* 0x000fca0000001208 */
[----:B------:R5:W-:Y:S01]  /*0740*/  STS [UR8+0xc], R5 ;  /* 0x00000c05ff007988 */ /* 0x000be20008000808 */
[----:B--2---:R-:W-:Y:S02]  /*0750*/  LOP3.LUT R4, R4, 0x7, RZ, 0xb8, !PT ;  /* 0x0000000704047812 */ /* 0x004fe400078eb8ff */
[----:B----4-:R-:W-:-:S03]  /*0760*/  LOP3.LUT R3, R3, 0xf, R10, 0xb8, !PT ;  /* 0x0000000f03037812 */ /* 0x010fc600078eb80a */
[----:B------:R5:W-:Y:S04]  /*0770*/  STS [UR8+0x34], R4 ;  /* 0x00003404ff007988 */ /* 0x000be80008000808 */
[----:B------:R5:W-:Y:S02]  /*0780*/  STS [UR8+0x1c], R3 ;  /* 0x00001c03ff007988 */ /* 0x000be40008000808 */
.L_x_11:
[----:B------:R-:W-:Y:S05]  /*0790*/  BSYNC.RECONVERGENT B0 ;  /* 0x0000000000007941 */ /* 0x000fea0003800200 */
.L_x_10:
[----:B------:R-:W-:Y:S04]  /*07a0*/  BSSY.RECONVERGENT B1, `(.L_x_12) ;  /* 0x000001a000017945 */ /* 0x000fe80003800200 */
[----:B------:R-:W-:Y:S04]  /*07b0*/  BSSY.RELIABLE B0, `(.L_x_13) ;  /* 0x0000015000007945 */ /* 0x000fe80003800100 */
[----:B------:R-:W-:Y:S05]  /*07c0*/  @P3 BRA `(.L_x_14) ;  /* 0x0000000000203947 */ /* 0x000fea0003800000 */
[----:B--23-5:R-:W2:Y:S02]  /*07d0*/  LDS R3, [UR8+0x34] ;  /* 0x00003408ff037984 */ /* 0x02cea40008000800 */
[----:B--2---:R-:W-:-:S05]  /*07e0*/  LOP3.LUT R3, R3, 0x38, RZ, 0xb8, !PT ;  /* 0x0000003803037812 */ /* 0x004fca00078eb8ff */
[----:B------:R2:W-:Y:S01]  /*07f0*/  STS [UR8+0x34], R3 ;  /* 0x00003403ff007988 */ /* 0x0005e20008000808 */
[----:B------:R-:W-:Y:S05]  /*0800*/  @P3 BRA `(.L_x_15) ;  /* 0x0000000000203947 */ /* 0x000fea0003800000 */
[----:B--2---:R-:W2:Y:S01]  /*0810*/  LDS R3, [UR8+0x8] ;  /* 0x00000808ff037984 */ /* 0x004ea20008000800 */
[----:B------:R-:W-:-:S05]  /*0820*/  IMAD.MOV.U32 R4, RZ, RZ, 0x780 ;  /* 0x00000780ff047424 */ /* 0x000fca00078e00ff */
[----:B--2---:R-:W-:-:S05]  /*0830*/  LOP3.LUT R3, R3, 0x300, R4, 0xd8, !PT ;  /* 0x0000030003037812 */ /* 0x004fca00078ed804 */
[----:B------:R4:W-:Y:S02]  /*0840*/  STS [UR8+0x8], R3 ;  /* 0x00000803ff007988 */ /* 0x0009e40008000808 */
.L_x_14:
[----:B------:R-:W-:Y:S05]  /*0850*/  @P3 BRA `(.L_x_16) ;  /* 0x0000000000283947 */ /* 0x000fea0003800000 */
[----:B--2345:R-:W2:Y:S02]  /*0860*/  LDS R3, [UR8+0x8] ;  /* 0x00000808ff037984 */ /* 0x03cea40008000800 */
[----:B--2---:R-:W-:-:S05]  /*0870*/  LOP3.LUT R3, R3, 0x1800, RZ, 0xb8, !PT ;  /* 0x0000180003037812 */ /* 0x004fca00078eb8ff */
[----:B------:R3:W-:Y:S02]  /*0880*/  STS [UR8+0x8], R3 ;  /* 0x00000803ff007988 */ /* 0x0007e40008000808 */
.L_x_15:
[----:B------:R-:W-:Y:S05]  /*0890*/  @P3 BREAK.RELIABLE B0 ;  /* 0x0000000000003942 */ /* 0x000fea0003800100 */
[----:B------:R-:W-:Y:S05]  /*08a0*/  @P3 BRA `(.L_x_17) ;  /* 0x0000000000243947 */ /* 0x000fea0003800000 */
[----:B------:R-:W4:Y:S01]  /*08b0*/  LDS R4, [UR8+0x8] ;  /* 0x00000808ff047984 */ /* 0x000f220008000800 */
[----:B--23--:R-:W-:-:S05]  /*08c0*/  IMAD.MOV.U32 R3, RZ, RZ, 0x6000 ;  /* 0x00006000ff037424 */ /* 0x00cfca00078e00ff */
[----:B----4-:R-:W-:-:S04]  /*08d0*/  LOP3.LUT R3, R4, 0x6000, R3, 0xd8, !PT ;  /* 0x0000600004037812 */ /* 0x010fc800078ed803 */
[----:B------:R-:W-:-:S05]  /*08e0*/  LOP3.LUT R3, R3, 0x400000, RZ, 0xb8, !PT ;  /* 0x0040000003037812 */ /* 0x000fca00078eb8ff */
[----:B------:R2:W-:Y:S02]  /*08f0*/  STS [UR8+0x8], R3 ;  /* 0x00000803ff007988 */ /* 0x0005e40008000808 */
.L_x_16:
[----:B------:R-:W-:Y:S05]  /*0900*/  BSYNC.RELIABLE B0 ;  /* 0x0000000000007941 */ /* 0x000fea0003800100 */
.L_x_13:
[----:B--2345:R-:W2:Y:S02]  /*0910*/  @!P3 LDS R3, [UR8+0x8] ;  /* 0x00000808ff03b984 */ /* 0x03cea40008000800 */
[----:B--2---:R-:W-:-:S05]  /*0920*/  @!P3 LOP3.LUT R3, R3, 0x8000, RZ, 0xb8, !PT ;  /* 0x000080000303b812 */ /* 0x004fca00078eb8ff */
[----:B------:R4:W-:Y:S02]  /*0930*/  @!P3 STS [UR8+0x8], R3 ;  /* 0x00000803ff00b988 */ /* 0x0009e40008000808 */
.L_x_17:
[----:B------:R-:W-:Y:S05]  /*0940*/  BSYNC.RECONVERGENT B1 ;  /* 0x0000000000017941 */ /* 0x000fea0003800200 */
.L_x_12:
[----:B------:R-:W-:Y:S05]  /*0950*/  WARPSYNC.ALL ;  /* 0x0000000000007948 */ /* 0x000fea0003800000 */
[----:B------:R-:W-:Y:S01]  /*0960*/  NOP ;  /* 0x0000000000007918 */ /* 0x000fe20000000000 */
[----:B------:R-:W-:Y:S05]  /*0970*/  @P0 BRA `(.L_x_18) ;  /* 0x0000000000300947 */ /* 0x000fea0003800000 */
[----:B--234-:R-:W2:Y:S01]  /*0980*/  S2R R3, SR_LANEID ;  /* 0x0000000000037919 */ /* 0x01cea20000000000 */
[----:B------:R-:W-:Y:S05]  /*0990*/  WARPSYNC.ALL ;  /* 0x0000000000007948 */ /* 0x000fea0003800000 */
[----:B------:R-:W-:Y:S01]  /*09a0*/  NOP ;  /* 0x0000000000007918 */ /* 0x000fe20000000000 */
[----:B--2---:R-:W-:-:S05]  /*09b0*/  IMAD.SHL.U32 R3, R3, 0x4, RZ ;  /* 0x0000000403037824 */ /* 0x004fca00078e00ff */
[----:B------:R-:W2:Y:S01]  /*09c0*/  LDS R7, [R3+UR8] ;  /* 0x0000000803077984 */ /* 0x000ea20008000800 */
[----:B------:R-:W-:-:S05]  /*09d0*/  IADD3 R4, P1, PT, R3, UR12, RZ ;  /* 0x0000000c03047c10 */ /* 0x000fca000ff3e0ff */
[----:B------:R-:W-:-:S05]  /*09e0*/  IMAD.X R5, RZ, RZ, UR13, P1 ;  /* 0x0000000dff057e24 */ /* 0x000fca00088e06ff */
[----:B--2---:R5:W2:Y:S01]  /*09f0*/  ATOMG.E.EXCH.STRONG.GPU PT, RZ, [R4], R7 ;  /* 0x0000000704ff73a8 */ /* 0x004aa200041ee100 */
[----:B------:R-:W-:-:S04]  /*0a00*/  DEPBAR {5,4,3,2,1,0} ;  /* 0x0000003f0000791a */ /* 0x000fc80000000000 */
[----:B------:R-:W3:Y:S02]  /*0a10*/  CCTL.E.C.LDCU.IV.DEEP [UR12] ;  /* 0x000000000c007540 */ /* 0x000ee40009c08000 */
[----:B---3--:R5:W-:Y:S01]  /*0a20*/  UTMACCTL.IV [UR12] ;  /* 0x000000000c0079b9 */ /* 0x008be20008000000 */
[----:B------:R-:W-:Y:S01]  /*0a30*/  NOP ;  /* 0x0000000000007918 */ /* 0x000fe20000000000 */
.L_x_18:
[----:B------:R-:W-:Y:S05]  /*0a40*/  @P0 BRA `(.L_x_19) ;  /* 0x00000000000c0947 */ /* 0x000fea0003800000 */
[----:B------:R0:W-:Y:S01]  /*0a50*/  UTMACMDFLUSH ;  /* 0x00000000000079b7 */ /* 0x0001e20000000000 */
[----:B------:R-:W-:Y:S05]  /*0a60*/  @P0 BRA `(.L_x_19) ;  /* 0x0000000000040947 */ /* 0x000fea0003800000 */
[----:B------:R-:W-:-:S04]  /*0a70*/  DEPBAR.LE SB0, 0x0 ;  /* 0x000080000000791a */ /* 0x000fc80000000000 */
.L_x_19:
[----:B------:R-:W-:Y:S05]  /*0a80*/  WARPSYNC.ALL ;  /* 0x0000000000007948 */ /* 0x000fea0003800000 */
[----:B------:R-:W-:Y:S01]  /*0a90*/  NOP ;  /* 0x0000000000007918 */ /* 0x000fe20000000000 */
[----:B--2---:R-:W-:Y:S06]  /*0aa0*/  BAR.SYNC.DEFER_BLOCKING 0x0 ;  /* 0x0000000000007b1d */ /* 0x004fec0000010000 */
[----:B------:R-:W-:Y:S02]  /*0ab0*/  BSSY.RECONVERGENT B1, `(.L_x_20) ;  /* 0x000000b000017945 */ /* 0x000fe40003800200 */
[----:B------:R-:W-:Y:S06]  /*0ac0*/  BAR.SYNC.DEFER_BLOCKING 0x0 ;  /* 0x0000000000007b1d */ /* 0x000fec0000010000 */
[----:B------:R2:W-:Y:S01]  /*0ad0*/  @!P0 STS [R12], RZ ;  /* 0x000000ff0c008388 */ /* 0x0005e20000000800 */
[----:B------:R-:W-:Y:S01]  /*0ae0*/  NOP ;  /* 0x0000000000007918 */ /* 0x000fe20000000000 */
[----:B------:R-:W-:Y:S05]  /*0af0*/  @P3 BRA `(.L_x_21) ;  /* 0x0000000000183947 */ /* 0x000fea0003800000 */
[----:B---34-:R-:W3:Y:S01]  /*0b00*/  LDS R3, [UR8+0x8] ;  /* 0x00000808ff037984 */ /* 0x018ee20008000800 */
[----:B------:R-:W4:Y:S01]  /*0b10*/  LDC.64 R10, c[0x0][0x388] ;  /* 0x0000e200ff0a7b82 */ /* 0x000f220000000a00 */
[----:B-----5:R-:W-:Y:S02]  /*0b20*/  IMAD.MOV.U32 R4, RZ, RZ, 0x70 ;  /* 0x00000070ff047424 */ /* 0x020fe400078e00ff */
[----:B----4-:R4:W-:Y:S03]  /*0b30*/  STS.64 [UR8], R10 ;  /* 0x0000000aff007988 */ /* 0x0109e60008000a08 */
[----:B---3--:R-:W-:-:S05]  /*0b40*/  LOP3.LUT R3, R3, 0x10, R4, 0xd8, !PT ;  /* 0x0000001003037812 */ /* 0x008fca00078ed804 */
[----:B------:R4:W-:Y:S02]  /*0b50*/  STS [UR8+0x8], R3 ;  /* 0x00000803ff007988 */ /* 0x0009e40008000808 */
.L_x_21:
[----:B-----5:R-:W-:Y:S05]  /*0b60*/  BSYNC.RECONVERGENT B1 ;  /* 0x0000000000017941 */ /* 0x020fea0003800200 */
.L_x_20:
[----:B------:R-:W-:Y:S04]  /*0b70*/  BSSY.RECONVERGENT B2, `(.L_x_22) ;  /* 0x000000f000027945 */ /* 0x000fe80003800200 */
[----:B------:R-:W-:Y:S04]  /*0b80*/  BSSY.RELIABLE B1, `(.L_x_23) ;  /* 0x000000c000017945 */ /* 0x000fe80003800100 */
[----:B------:R-:W-:Y:S05]  /*0b90*/  @P3 BRA `(.L_x_24) ;  /* 0x0000000000283947 */ /* 0x000fea0003800000 */
[----:B---34-:R-:W3:Y:S01]  /*0ba0*/  LDS R3, [UR8+0x34] ;  /* 0x00003408ff037984 */ /* 0x018ee20008000800 */
[----:B------:R-:W-:Y:S01]  /*0bb0*/  IMAD.MOV.U32 R4, RZ, RZ, 0x3f000000 ;  /* 0x3f000000ff047424 */ /* 0x000fe200078e00ff */
[----:B------:R-:W-:Y:S05]  /*0bc0*/  @P3 BREAK.RELIABLE B1 ;  /* 0x0000000000013942 */ /* 0x000fea0003800100 */
[----:B---3--:R-:W-:-:S05]  /*0bd0*/  LOP3.LUT R3, R3, 0xff000000, R4, 0xb8, !PT ;  /* 0xff00000003037812 */ /* 0x008fca00078eb804 */
[----:B------:R3:W-:Y:S01]  /*0be0*/  STS [UR8+0x34], R3 ;  /* 0x00003403ff007988 */ /* 0x0007e20008000808 */
[----:B------:R-:W-:Y:S05]  /*0bf0*/  @P3 BRA `(.L_x_25) ;  /* 0x0000000000183947 */ /* 0x000fea0003800000 */
[----:B------:R-:W4:Y:S01]  /*0c00*/  LDS R4, [UR8+0x38] ;  /* 0x00003808ff047984 */ /* 0x000f220008000800 */
[----:B---3--:R-:W-:-:S05]  /*0c10*/  IMAD.MOV.U32 R3, RZ, RZ, 0x7f ;  /* 0x0000007fff037424 */ /* 0x008fca00078e00ff */
[----:B----4-:R-:W-:-:S05]  /*0c20*/  LOP3.LUT R3, R4, 0xff, R3, 0xb8, !PT ;  /* 0x000000ff04037812 */ /* 0x010fca00078eb803 */
[----:B------:R5:W-:Y:S02]  /*0c30*/  STS [UR8+0x38], R3 ;  /* 0x00003803ff007988 */ /* 0x000be40008000808 */
.L_x_24:
[----:B------:R-:W-:Y:S05]  /*0c40*/  BSYNC.RELIABLE B1 ;  /* 0x0000000000017941 */ /* 0x000fea0003800100 */
.L_x_23:
[----:B------:R2:W-:Y:S02]  /*0c50*/  @!P3 STS [UR8+0x20], R9 ;  /* 0x00002009ff00b988 */ /* 0x0005e40008000808 */
.L_x_25:
[----:B------:R-:W-:Y:S05]  /*0c60*/  BSYNC.RECONVERGENT B2 ;  /* 0x0000000000027941 */ /* 0x000fea0003800200 */
.L_x_22:
[----:B------:R-:W-:Y:S05]  /*0c70*/  WARPSYNC.ALL ;  /* 0x0000000000007948 */ /* 0x000fea0003800000 */
[----:B------:R-:W-:Y:S01]  /*0c80*/  NOP ;  /* 0x0000000000007918 */ /* 0x000fe20000000000 */
[----:B---345:R-:W3:Y:S01]  /*0c90*/  LDC R3, c[0x0][0x39c] ;  /* 0x0000e700ff037b82 */ /* 0x038ee20000000800 */
[----:B------:R-:W-:Y:S01]  /*0ca0*/  BSSY.RECONVERGENT B2, `(.L_x_26) ;  /* 0x0000010000027945 */ /* 0x000fe20003800200 */
[----:B---3--:R-:W-:-:S05]  /*0cb0*/  VIADD R3, R3, 0xffffffff ;  /* 0xffffffff03037836 */ /* 0x008fca0000000000 */
[----:B------:R3:W-:Y:S01]  /*0cc0*/  @!P3 STS [UR8+0x24], R3 ;  /* 0x00002403ff00b988 */ /* 0x0007e20008000808 */
[----:B------:R-:W-:Y:S05]  /*0cd0*/  @P3 BRA `(.L_x_27) ;  /* 0x0000000000303947 */ /* 0x000fea0003800000 */
[----:B------:R-:W4:Y:S01]  /*0ce0*/  LDS R5, [UR8+0x34] ;  /* 0x00003408ff057984 */ /* 0x000f220008000800 */
[----:B------:R-:W5:Y:S03]  /*0cf0*/  LDC.64 R10, c[0x0][0x3b0] ;  /* 0x0000ec00ff0a7b82 */ /* 0x000f660000000a00 */
[----:B------:R-:W2:Y:S01]  /*0d00*/  LDS R4, [UR8+0x1c] ;  /* 0x00001c08ff047984 */ /* 0x000ea20008000800 */
[C---:B-----5:R-:W-:Y:S01]  /*0d10*/  SHF.L.U64.HI R8, R10.reuse, 0x1, R11 ;  /* 0x000000010a087819 */ /* 0x060fe2000001020b */
[----:B------:R-:W-:-:S03]  /*0d20*/  IMAD.SHL.U32 R7, R10, 0x2, RZ ;  /* 0x000000020a077824 */ /* 0x000fc600078e00ff */
[--C-:B--2---:R-:W-:Y:S02]  /*0d30*/  SHF.R.U32.HI R9, RZ, 0x4, R8.reuse ;  /* 0x00000004ff097819 */ /* 0x104fe40000011608 */
[----:B------:R-:W-:-:S05]  /*0d40*/  SHF.R.U64 R7, R7, 0x4, R8 ;  /* 0x0000000407077819 */ /* 0x000fca0000001208 */
[----:B------:R5:W-:Y:S01]  /*0d50*/  STS [UR8+0xc], R7 ;  /* 0x00000c07ff007988 */ /* 0x000be20008000808 */
[----:B----4-:R-:W-:Y:S02]  /*0d60*/  LOP3.LUT R5, R5, 0x7, RZ, 0xb8, !PT ;  /* 0x0000000705057812 */ /* 0x010fe400078eb8ff */
[----:B------:R-:W-:-:S03]  /*0d70*/  LOP3.LUT R4, R4, 0xf, R9, 0xb8, !PT ;  /* 0x0000000f04047812 */ /* 0x000fc600078eb809 */
[----:B------:R5:W-:Y:S04]  /*0d80*/  STS [UR8+0x34], R5 ;  /* 0x00003405ff007988 */ /* 0x000be80008000808 */
[----:B------:R5:W-:Y:S02]  /*0d90*/  STS [UR8+0x1c], R4 ;  /* 0x00001c04ff007988 */ /* 0x000be40008000808 */
.L_x_27:
[----:B------:R-:W-:Y:S05]  /*0da0*/  BSYNC.RECONVERGENT B2 ;  /* 0x0000000000027941 */ /* 0x000fea0003800200 */
.L_x_26:
[----:B------:R-:W-:Y:S04]  /*0db0*/  BSSY.RECONVERGENT B3, `(.L_x_28) ;  /* 0x000001a000037945 */ /* 0x000fe80003800200 */
[----:B------:R-:W-:Y:S04]  /*0dc0*/  BSSY.RELIABLE B2, `(.L_x_29) ;  /* 0x0000015000027945 */ /* 0x000fe80003800100 */
[----:B------:R-:W-:Y:S05]  /*0dd0*/  @P3 BRA `(.L_x_30) ;  /* 0x0000000000203947 */ /* 0x000fea0003800000 */
[----:B-----5:R-:W4:Y:S02]  /*0de0*/  LDS R4, [UR8+0x34] ;  /* 0x00003408ff047984 */ /* 0x020f240008000800 */
[----:B----4-:R-:W-:-:S05]  /*0df0*/  LOP3.LUT R4, R4, 0x38, RZ, 0xb8, !PT ;  /* 0x0000003804047812 */ /* 0x010fca00078eb8ff */
[----:B------:R4:W-:Y:S01]  /*0e00*/  STS [UR8+0x34], R4 ;  /* 0x00003404ff007988 */ /* 0x0009e20008000808 */
[----:B------:R-:W-:Y:S05]  /*0e10*/  @P3 BRA `(.L_x_31) ;  /* 0x0000000000203947 */ /* 0x000fea0003800000 */
[----:B----4-:R-:W4:Y:S01]  /*0e20*/  LDS R4, [UR8+0x8] ;  /* 0x00000808ff047984 */ /* 0x010f220008000800 */
[----:B------:R-:W-:-:S05]  /*0e30*/  IMAD.MOV.U32 R5, RZ, RZ, 0x780 ;  /* 0x00000780ff057424 */ /* 0x000fca00078e00ff */
[----:B----4-:R-:W-:-:S05]  /*0e40*/  LOP3.LUT R4, R4, 0x300, R5, 0xd8, !PT ;  /* 0x0000030004047812 */ /* 0x010fca00078ed805 */
[----:B------:R4:W-:Y:S02]  /*0e50*/  STS [UR8+0x8], R4 ;  /* 0x00000804ff007988 */ /* 0x0009e40008000808 */
.L_x_30:
[----:B------:R-:W-:Y:S05]  /*0e60*/  @P3 BRA `(.L_x_32) ;  /* 0x0000000000283947 */ /* 0x000fea0003800000 */
[----:B----45:R-:W4:Y:S02]  /*0e70*/  LDS R4, [UR8+0x8] ;  /* 0x00000808ff047984 */ /* 0x030f240008000800 */
[----:B----4-:R-:W-:-:S05]  /*0e80*/  LOP3.LUT R4, R4, 0x1800, RZ, 0xb8, !PT ;  /* 0x0000180004047812 */ /* 0x010fca00078eb8ff */
[----:B------:R5:W-:Y:S02]  /*0e90*/  STS [UR8+0x8], R4 ;  /* 0x00000804ff007988 */ /* 0x000be40008000808 */
.L_x_31:
[----:B------:R-:W-:Y:S05]  /*0ea0*/  @P3 BREAK.RELIABLE B2 ;  /* 0x0000000000023942 */ /* 0x000fea0003800100 */
[----:B------:R-:W-:Y:S05]  /*0eb0*/  @P3 BRA `(.L_x_33) ;  /* 0x0000000000243947 */ /* 0x000fea0003800000 */
[----:B----45:R-:W4:Y:S01]  /*0ec0*/  LDS R4, [UR8+0x8] ;  /* 0x00000808ff047984 */ /* 0x030f220008000800 */
[----:B------:R-:W-:-:S05]  /*0ed0*/  IMAD.MOV.U32 R5, RZ, RZ, 0x6000 ;  /* 0x00006000ff057424 */ /* 0x000fca00078e00ff */
[----:B----4-:R-:W-:-:S04]  /*0ee0*/  LOP3.LUT R4, R4, 0x6000, R5, 0xd8, !PT ;  /* 0x0000600004047812 */ /* 0x010fc800078ed805 */
[----:B------:R-:W-:-:S05]  /*0ef0*/  LOP3.LUT R4, R4, 0x400000, RZ, 0xb8, !PT ;  /* 0x0040000004047812 */ /* 0x000fca00078eb8ff */
[----:B------:R4:W-:Y:S02]  /*0f00*/  STS [UR8+0x8], R4 ;  /* 0x00000804ff007988 */ /* 0x0009e40008000808 */
.L_x_32:
[----:B------:R-:W-:Y:S05]  /*0f10*/  BSYNC.RELIABLE B2 ;  /* 0x0000000000027941 */ /* 0x000fea0003800100 */
.L_x_29:
[----:B----45:R-:W4:Y:S02]  /*0f20*/  @!P3 LDS R4, [UR8+0x8] ;  /* 0x00000808ff04b984 */ /* 0x030f240008000800 */
[----:B----4-:R-:W-:-:S05]  /*0f30*/  @!P3 LOP3.LUT R4, R4, 0x8000, RZ, 0xb8, !PT ;  /* 0x000080000404b812 */ /* 0x010fca00078eb8ff */
[----:B------:R4:W-:Y:S02]  /*0f40*/  @!P3 STS [UR8+0x8], R4 ;  /* 0x00000804ff00b988 */ /* 0x0009e40008000808 */
.L_x_33:
[----:B------:R-:W-:Y:S05]  /*0f50*/  BSYNC.RECONVERGENT B3 ;  /* 0x0000000000037941 */ /* 0x000fea0003800200 */
.L_x_28:
[----:B------:R-:W-:Y:S05]  /*0f60*/  WARPSYNC.ALL ;  /* 0x0000000000007948 */ /* 0x000fea0003800000 */
[----:B------:R-:W-:Y:S01]  /*0f70*/  NOP ;  /* 0x0000000000007918 */ /* 0x000fe20000000000 */
[----:B------:R-:W-:-:S04]  /*0f80*/  UIADD3 UR5, UPT, UPT, UR4, 0x80, URZ ;  /* 0x0000008004057890 */ /* 0x000fc8000fffe0ff */
[----:B------:R-:W-:-:S04]  /*0f90*/  UIADD3 UR6, UP0, UPT, UR5, UR14, URZ ;  /* 0x0000000e05067290 */ /* 0x000fc8000ff1e0ff */
[----:B------:R-:W-:Y:S01]  /*0fa0*/  ULEA.HI.X.SX32 UR7, UR5, UR15, 0x1, UP0 ;  /* 0x0000000f05077291 */ /* 0x000fe200080f0eff */
[----:B------:R-:W-:Y:S11]  /*0fb0*/  @P0 BRA `(.L_x_34) ;  /* 0x0000000000300947 */ /* 0x000ff60003800000 */
[----:B----45:R-:W4:Y:S01]  /*0fc0*/  S2R R4, SR_LANEID ;  /* 0x0000000000047919 */ /* 0x030f220000000000 */
[----:B------:R-:W-:Y:S05]  /*0fd0*/  WARPSYNC.ALL ;  /* 0x0000000000007948 */ /* 0x000fea0003800000 */
[----:B------:R-:W-:Y:S01]  /*0fe0*/  NOP ;  /* 0x0000000000007918 */ /* 0x000fe20000000000 */
[----:B----4-:R-:W-:-:S05]  /*0ff0*/  IMAD.SHL.U32 R8, R4, 0x4, RZ ;  /* 0x0000000404087824 */ /* 0x010fca00078e00ff */
[----:B------:R-:W4:Y:S01]  /*1000*/  LDS R7, [R8+UR8] ;  /* 0x0000000808077984 */ /* 0x000f220008000800 */
[----:B------:R-:W-:-:S05]  /*1010*/  IADD3 R4, P1, PT, R8, UR6, RZ ;  /* 0x0000000608047c10 */ /* 0x000fca000ff3e0ff */
[----:B------:R-:W-:-:S05]  /*1020*/  IMAD.X R5, RZ, RZ, UR7, P1 ;  /* 0x00000007ff057e24 */ /* 0x000fca00088e06ff */
[----:B----4-:R4:W5:Y:S01]  /*1030*/  ATOMG.E.EXCH.STRONG.GPU PT, RZ, [R4], R7 ;  /* 0x0000000704ff73a8 */ /* 0x01096200041ee100 */
[----:B------:R-:W-:-:S04]  /*1040*/  DEPBAR {5,4,3,2,1,0} ;  /* 0x0000003f0000791a */ /* 0x000fc80000000000 */
[----:B------:R-:W2:Y:S02]  /*1050*/  CCTL.E.C.LDCU.IV.DEEP [UR6] ;  /* 0x0000000006007540 */ /* 0x000ea40009c08000 */
[----:B--2---:R4:W-:Y:S01]  /*1060*/  UTMACCTL.IV [UR6] ;  /* 0x00000000060079b9 */ /* 0x0049e20008000000 */
[----:B------:R-:W-:Y:S01]  /*1070*/  NOP ;  /* 0x0000000000007918 */ /* 0x000fe20000000000 */
.L_x_34:
[----:B------:R-:W-:Y:S05]  /*1080*/  @P0 BRA `(.L_x_35) ;  /* 0x00000000000c0947 */ /* 0x000fea0003800000 */
[----:B------:R0:W-:Y:S01]  /*1090*/  UTMACMDFLUSH ;  /* 0x00000000000079b7 */ /* 0x0001e20000000000 */
[----:B------:R-:W-:Y:S05]  /*10a0*/  @P0 BRA `(.L_x_35) ;  /* 0x0000000000040947 */ /* 0x000fea0003800000 */
[----:B------:R-:W-:-:S04]  /*10b0*/  DEPBAR.LE SB0, 0x0 ;  /* 0x000080000000791a */ /* 0x000fc80000000000 */
.L_x_35:
[----:B------:R-:W-:Y:S05]  /*10c0*/  WARPSYNC.ALL ;  /* 0x0000000000007948 */ /* 0x000fea0003800000 */
[----:B------:R-:W-:Y:S01]  /*10d0*/  NOP ;  /* 0x0000000000007918 */ /* 0x000fe20000000000 */
[----:B-----5:R-:W-:Y:S06]  /*10e0*/  BAR.SYNC.DEFER_BLOCKING 0x0 ;  /* 0x0000000000007b1d */ /* 0x020fec0000010000 */
[----:B------:R-:W-:Y:S02]  /*10f0*/  BSSY.RECONVERGENT B3, `(.L_x_36) ;  /* 0x000000b000037945 */ /* 0x000fe40003800200 */
[----:B------:R-:W-:Y:S06]  /*1100*/  BAR.SYNC.DEFER_BLOCKING 0x0 ;  /* 0x0000000000007b1d */ /* 0x000fec0000010000 */
[----:B------:R5:W-:Y:S01]  /*1110*/  @!P0 STS [R12], RZ ;  /* 0x000000ff0c008388 */ /* 0x000be20000000800 */
[----:B------:R-:W-:Y:S01]  /*1120*/  NOP ;  /* 0x0000000000007918 */ /* 0x000fe20000000000 */
[----:B------:R-:W-:Y:S05]  /*1130*/  @P3 BRA `(.L_x_37) ;  /* 0x0000000000183947 */ /* 0x000fea0003800000 */
[----:B----4-:R-:W4:Y:S01]  /*1140*/  LDS R4, [UR8+0x8] ;  /* 0x00000808ff047984 */ /* 0x010f220008000800 */
[----:B--2---:R-:W2:Y:S01]  /*1150*/  LDC.64 R8, c[0x0][0x390] ;  /* 0x0000e400ff087b82 */ /* 0x004ea20000000a00 */
[----:B------:R-:W-:Y:S02]  /*1160*/  IMAD.MOV.U32 R5, RZ, RZ, 0x70 ;  /* 0x00000070ff057424 */ /* 0x000fe400078e00ff */
[----:B--2---:R2:W-:Y:S03]  /*1170*/  STS.64 [UR8], R8 ;  /* 0x00000008ff007988 */ /* 0x0045e60008000a08 */
[----:B----4-:R-:W-:-:S05]  /*1180*/  LOP3.LUT R4, R4, 0x10, R5, 0xd8, !PT ;  /* 0x0000001004047812 */ /* 0x010fca00078ed805 */
[----:B------:R2:W-:Y:S02]  /*1190*/  STS [UR8+0x8], R4 ;  /* 0x00000804ff007988 */ /* 0x0005e40008000808 */
.L_x_37:
[----:B----4-:R-:W-:Y:S05]  /*11a0*/  BSYNC.RECONVERGENT B3 ;  /* 0x0000000000037941 */ /* 0x010fea0003800200 */
.L_x_36:
[----:B------:R-:W-:Y:S04]  /*11b0*/  BSSY.RECONVERGENT B4, `(.L_x_38) ;  /* 0x0000011000047945 */ /* 0x000fe80003800200 */
[----:B------:R-:W-:Y:S04]  /*11c0*/  BSSY.RELIABLE B3, `(.L_x_39) ;  /* 0x000000e000037945 */ /* 0x000fe80003800100 */
[----:B------:R-:W-:Y:S05]  /*11d0*/  @P3 BRA `(.L_x_40) ;  /* 0x0000000000243947 */ /* 0x000fea0003800000 */
[----:B--2---:R-:W2:Y:S01]  /*11e0*/  LDS R4, [UR8+0x34] ;  /* 0x00003408ff047984 */ /* 0x004ea20008000800 */
[----:B------:R-:W-:-:S05]  /*11f0*/  IMAD.MOV.U32 R5, RZ, RZ, 0x3f000000 ;  /* 0x3f000000ff057424 */ /* 0x000fca00078e00ff */
[----:B--2---:R-:W-:-:S05]  /*1200*/  LOP3.LUT R4, R4, 0xff000000, R5, 0xb8, !PT ;  /* 0xff00000004047812 */ /* 0x004fca00078eb805 */
[----:B------:R2:W-:Y:S01]  /*1210*/  STS [UR8+0x34], R4 ;  /* 0x00003404ff007988 */ /* 0x0005e20008000808 */
[----:B------:R-:W-:Y:S05]  /*1220*/  @P3 BRA `(.L_x_41) ;  /* 0x00000000001c3947 */ /* 0x000fea0003800000 */
[----:B--2---:R-:W2:Y:S01]  /*1230*/  LDS R4, [UR8+0x38] ;  /* 0x00003808ff047984 */ /* 0x004ea20008000800 */
[----:B------:R-:W-:-:S05]  /*1240*/  IMAD.MOV.U32 R5, RZ, RZ, 0x3f ;  /* 0x0000003fff057424 */ /* 0x000fca00078e00ff */
[----:B--2---:R-:W-:-:S05]  /*1250*/  LOP3.LUT R4, R4, 0xff, R5, 0xb8, !PT ;  /* 0x000000ff04047812 */ /* 0x004fca00078eb805 */
[----:B------:R4:W-:Y:S02]  /*1260*/  STS [UR8+0x38], R4 ;  /* 0x00003804ff007988 */ /* 0x0009e40008000808 */
.L_x_40:
[----:B------:R-:W-:Y:S05]  /*1270*/  @P3 BREAK.RELIABLE B3 ;  /* 0x0000000000033942 */ /* 0x000fea0003800100 */
[----:B------:R-:W-:Y:S05]  /*1280*/  @P3 BRA `(.L_x_42) ;  /* 0x00000000000c3947 */ /* 0x000fea0003800000 */
[----:B------:R2:W-:Y:S02]  /*1290*/  STS [UR8+0x20], R3 ;  /* 0x00002003ff007988 */ /* 0x0005e40008000808 */
.L_x_41:
[----:B------:R-:W-:Y:S05]  /*12a0*/  BSYNC.RELIABLE B3 ;  /* 0x0000000000037941 */ /* 0x000fea0003800100 */
.L_x_39:
[----:B------:R2:W-:Y:S02]  /*12b0*/  @!P3 STS [UR8+0x24], R2 ;  /* 0x00002402ff00b988 */ /* 0x0005e40008000808 */
.L_x_42:
[----:B------:R-:W-:Y:S05]  /*12c0*/  BSYNC.RECONVERGENT B4 ;  /* 0x0000000000047941 */ /* 0x000fea0003800200 */
.L_x_38:
[----:B------:R-:W-:Y:S05]  /*12d0*/  WARPSYNC.ALL ;  /* 0x0000000000007948 */ /* 0x000fea0003800000 */
[----:B------:R-:W-:Y:S01]  /*12e0*/  NOP ;  /* 0x0000000000007918 */ /* 0x000fe20000000000 */
[----:B------:R-:W-:Y:S04]  /*12f0*/  BSSY.RECONVERGENT B4, `(.L_x_43) ;  /* 0x000000e000047945 */ /* 0x000fe80003800200 */
[----:B------:R-:W-:Y:S05]  /*1300*/  @P3 BRA `(.L_x_44) ;  /* 0x0000000000303947 */ /* 0x000fea0003800000 */
[----:B--23--:R-:W2:Y:S01]  /*1310*/  LDS R3, [UR8+0x34] ;  /* 0x00003408ff037984 */ /* 0x00cea20008000800 */
[----:B----4-:R-:W3:Y:S03]  /*1320*/  LDC.64 R4, c[0x0][0x3b8] ;  /* 0x0000ee00ff047b82 */ /* 0x010ee60000000a00 */
        /* <DEDUP_REMOVED lines=10> */
.L_x_44:
[----:B------:R-:W-:Y:S05]  /*13d0*/  BSYNC.RECONVERGENT B4 ;  /* 0x0000000000047941 */ /* 0x000fea0003800200 */
.L_x_43:
[----:B------:R-:W-:Y:S04]  /*13e0*/  BSSY.RECONVERGENT B5, `(.L_x_45) ;  /* 0x000001a000057945 */ /* 0x000fe80003800200 */
[----:B------:R-:W-:Y:S04]  /*13f0*/  BSSY.RELIABLE B4, `(.L_x_46) ;  /* 0x0000015000047945 */ /* 0x000fe80003800100 */
[----:B------:R-:W-:Y:S05]  /*1400*/  @P3 BRA `(.L_x_47) ;  /* 0x0000000000203947 */ /* 0x000fea0003800000 */
[----:B--23--:R-:W2:Y:S02]  /*1410*/  LDS R2, [UR8+0x34] ;  /* 0x00003408ff027984 */ /* 0x00cea40008000800 */
[----:B--2---:R-:W-:-:S05]  /*1420*/  LOP3.LUT R2, R2, 0x38, RZ, 0xb8, !PT ;  /* 0x0000003802027812 */ /* 0x004fca00078eb8ff */
[----:B------:R2:W-:Y:S01]  /*1430*/  STS [UR8+0x34], R2 ;  /* 0x00003402ff007988 */ /* 0x0005e20008000808 */
[----:B------:R-:W-:Y:S05]  /*1440*/  @P3 BRA `(.L_x_48) ;  /* 0x0000000000203947 */ /* 0x000fea0003800000 */
[----:B--2---:R-:W2:Y:S01]  /*1450*/  LDS R2, [UR8+0x8] ;  /* 0x00000808ff027984 */ /* 0x004ea20008000800 */
[----:B------:R-:W-:-:S05]  /*1460*/  IMAD.MOV.U32 R3, RZ, RZ, 0x780 ;  /* 0x00000780ff037424 */ /* 0x000fca00078e00ff */
[----:B--2---:R-:W-:-:S05]  /*1470*/  LOP3.LUT R2, R2, 0x300, R3, 0xd8, !PT ;  /* 0x0000030002027812 */ /* 0x004fca00078ed803 */
[----:B------:R2:W-:Y:S02]  /*1480*/  STS [UR8+0x8], R2 ;  /* 0x00000802ff007988 */ /* 0x0005e40008000808 */
.L_x_47:
[----:B------:R-:W-:Y:S05]  /*1490*/  @P3 BRA `(.L_x_49) ;  /* 0x0000000000283947 */ /* 0x000fea0003800000 */
[----:B--23--:R-:W2:Y:S02]  /*14a0*/  LDS R2, [UR8+0x8] ;  /* 0x00000808ff027984 */ /* 0x00cea40008000800 */
[----:B--2---:R-:W-:-:S05]  /*14b0*/  LOP3.LUT R2, R2, 0x1800, RZ, 0xb8, !PT ;  /* 0x0000180002027812 */ /* 0x004fca00078eb8ff */
[----:B------:R3:W-:Y:S02]  /*14c0*/  STS [UR8+0x8], R2 ;  /* 0x00000802ff007988 */ /* 0x0007e40008000808 */
.L_x_48:
[----:B------:R-:W-:Y:S05]  /*14d0*/  @P3 BREAK.RELIABLE B4 ;  /* 0x0000000000043942 */ /* 0x000fea0003800100 */
[----:B------:R-:W-:Y:S05]  /*14e0*/  @P3 BRA `(.L_x_50) ;  /* 0x0000000000243947 */ /* 0x000fea0003800000 */
[----:B--23--:R-:W2:Y:S01]  /*14f0*/  LDS R2, [UR8+0x8] ;  /* 0x00000808ff027984 */ /* 0x00cea20008000800 */
[----:B------:R-:W-:-:S05]  /*1500*/  IMAD.MOV.U32 R3, RZ, RZ, 0x6000 ;  /* 0x00006000ff037424 */ /* 0x000fca00078e00ff */
[----:B--2---:R-:W-:-:S04]  /*1510*/  LOP3.LUT R2, R2, 0x6000, R3, 0xd8, !PT ;  /* 0x0000600002027812 */ /* 0x004fc800078ed803 */
[----:B------:R-:W-:-:S05]  /*1520*/  LOP3.LUT R2, R2, 0x400000, RZ, 0xb8, !PT ;  /* 0x0040000002027812 */ /* 0x000fca00078eb8ff */
[----:B------:R2:W-:Y:S02]  /*1530*/  STS [UR8+0x8], R2 ;  /* 0x00000802ff007988 */ /* 0x0005e40008000808 */
.L_x_49:
[----:B------:R-:W-:Y:S05]  /*1540*/  BSYNC.RELIABLE B4 ;  /* 0x0000000000047941 */ /* 0x000fea0003800100 */
.L_x_46:
[----:B--23--:R-:W2:Y:S02]  /*1550*/  @!P3 LDS R2, [UR8+0x8] ;  /* 0x00000808ff02b984 */ /* 0x00cea40008000800 */
[----:B--2---:R-:W-:-:S05]  /*1560*/  @!P3 LOP3.LUT R2, R2, 0x8000, RZ, 0xb8, !PT ;  /* 0x000080000202b812 */ /* 0x004fca00078eb8ff */
[----:B------:R2:W-:Y:S02]  /*1570*/  @!P3 STS [UR8+0x8], R2 ;  /* 0x00000802ff00b988 */ /* 0x0005e40008000808 */
.L_x_50:
[----:B------:R-:W-:Y:S05]  /*1580*/  BSYNC.RECONVERGENT B5 ;  /* 0x0000000000057941 */ /* 0x000fea0003800200 */
.L_x_45:
[----:B------:R-:W-:Y:S05]  /*1590*/  WARPSYNC.ALL ;  /* 0x0000000000007948 */ /* 0x000fea0003800000 */
[----:B------:R-:W-:Y:S01]  /*15a0*/  NOP ;  /* 0x0000000000007918 */ /* 0x000fe20000000000 */
[----:B------:R-:W-:-:S04]  /*15b0*/  UIADD3 UR4, UPT, UPT, UR4, 0x100, URZ ;  /* 0x0000010004047890 */ /* 0x000fc8000fffe0ff */
[----:B------:R-:W-:-:S04]  /*15c0*/  UIADD3 UR14, UP0, UPT, UR4, UR14, URZ ;  /* 0x0000000e040e7290 */ /* 0x000fc8000ff1e0ff */
[----:B------:R-:W-:Y:S01]  /*15d0*/  ULEA.HI.X.SX32 UR15, UR4, UR15, 0x1, UP0 ;  /* 0x0000000f040f7291 */ /* 0x000fe200080f0eff */
[----:B------:R-:W-:Y:S11]  /*15e0*/  @P0 BRA `(.L_x_51) ;  /* 0x0000000000300947 */ /* 0x000ff60003800000 */
[----:B--23--:R-:W2:Y:S01]  /*15f0*/  S2R R2, SR_LANEID ;  /* 0x0000000000027919 */ /* 0x00cea20000000000 */
[----:B------:R-:W-:Y:S05]  /*1600*/  WARPSYNC.ALL ;  /* 0x0000000000007948 */ /* 0x000fea0003800000 */
[----:B------:R-:W-:Y:S01]  /*1610*/  NOP ;  /* 0x0000000000007918 */ /* 0x000fe20000000000 */
[----:B--2-4-:R-:W-:-:S05]  /*1620*/  IMAD.SHL.U32 R4, R2, 0x4, RZ ;  /* 0x0000000402047824 */ /* 0x014fca00078e00ff */
[----:B------:R-:W2:Y:S01]  /*1630*/  LDS R5, [R4+UR8] ;  /* 0x0000000804057984 */ /* 0x000ea20008000800 */
[----:B------:R-:W-:-:S05]  /*1640*/  IADD3 R2, P1, PT, R4, UR14, RZ ;  /* 0x0000000e04027c10 */ /* 0x000fca000ff3e0ff */
[----:B------:R-:W-:-:S05]  /*1650*/  IMAD.X R3, RZ, RZ, UR15, P1 ;  /* 0x0000000fff037e24 */ /* 0x000fca00088e06ff */
[----:B--2---:R2:W3:Y:S01]  /*1660*/  ATOMG.E.EXCH.STRONG.GPU PT, RZ, [R2], R5 ;  /* 0x0000000502ff73a8 */ /* 0x0044e200041ee100 */
[----:B------:R-:W-:-:S04]  /*1670*/  DEPBAR {5,4,3,2,1,0} ;  /* 0x0000003f0000791a */ /* 0x000fc80000000000 */
[----:B------:R-:W4:Y:S02]  /*1680*/  CCTL.E.C.LDCU.IV.DEEP [UR14] ;  /* 0x000000000e007540 */ /* 0x000f240009c08000 */
[----:B----4-:R2:W-:Y:S01]  /*1690*/  UTMACCTL.IV [UR14] ;  /* 0x000000000e0079b9 */ /* 0x0105e20008000000 */
[----:B------:R-:W-:Y:S01]  /*16a0*/  NOP ;  /* 0x0000000000007918 */ /* 0x000fe20000000000 */
.L_x_51:
[----:B------:R-:W-:Y:S05]  /*16b0*/  @P0 BRA `(.L_x_52) ;  /* 0x00000000000c0947 */ /* 0x000fea0003800000 */
[----:B------:R0:W-:Y:S01]  /*16c0*/  UTMACMDFLUSH ;  /* 0x00000000000079b7 */ /* 0x0001e20000000000 */
[----:B------:R-:W-:Y:S05]  /*16d0*/  @P0 BRA `(.L_x_52) ;  /* 0x0000000000040947 */ /* 0x000fea0003800000 */
[----:B------:R-:W-:-:S04]  /*16e0*/  DEPBAR.LE SB0, 0x0 ;  /* 0x000080000000791a */ /* 0x000fc80000000000 */
.L_x_52:
[----:B------:R-:W-:Y:S05]  /*16f0*/  WARPSYNC.ALL ;  /* 0x0000000000007948 */ /* 0x000fea0003800000 */
[----:B------:R-:W-:Y:S01]  /*1700*/  NOP ;  /* 0x0000000000007918 */ /* 0x000fe20000000000 */
[----:B---3--:R-:W-:Y:S01]  /*1710*/  BAR.SYNC.DEFER_BLOCKING 0x0 ;  /* 0x0000000000007b1d */ /* 0x008fe20000010000 */
[----:B------:R-:W-:Y:S01]  /*1720*/  ISETP.GE.AND P0, PT, R6, 0x1, PT ;  /* 0x000000010600780c */ /* 0x000fe20003f06270 */
[----:B------:R-:W-:Y:S01]  /*1730*/  USHF.L.U32 UR11, UR11, 0x7, URZ ;  /* 0x000000070b0b7899 */ /* 0x000fe200080006ff */
[----:B--2---:R-:W-:Y:S01]  /*1740*/  SHF.R.U32.HI R2, RZ, 0x5, R0 ;  /* 0x00000005ff027819 */ /* 0x004fe20000011600 */
[----:B------:R-:W-:-:S02]  /*1750*/  USHF.L.U32 UR31, UR31, 0x6, URZ ;  /* 0x000000061f1f7899 */ /* 0x000fc400080006ff */
[----:B------:R-:W-:Y:S01]  /*1760*/  VOTEU.ALL UP0, P3 ;  /* 0x0000000000ff7886 */ /* 0x000fe20001800000 */
[----:B------:R-:W-:Y:S01]  /*1770*/  UMOV UR4, 0x1 ;  /* 0x0000000100047882 */ /* 0x000fe20000000000 */
[----:B------:R-:W-:Y:S01]  /*1780*/  VOTEU.ALL UP1, P3 ;  /* 0x0000000000ff7886 */ /* 0x000fe20001820000 */
[----:B------:R-:W-:Y:S02]  /*1790*/  R2UR UR24, R2 ;  /* 0x00000000021872ca */ /* 0x000fe400000e0000 */
[----:B------:R-:W-:-:S04]  /*17a0*/  @!UP0 UIADD3 UR16, UPT, UPT, -UR4, 0x100000, URZ ;  /* 0x0010000004108890 */ /* 0x000fc8000fffe1ff */
[----:B------:R-:W-:Y:S02]  /*17b0*/  @!UP0 USHF.L.U32 UR17, UR16, 0xb, URZ ;  /* 0x0000000b10118899 */ /* 0x000fe400080006ff */
[----:B------:R-:W-:Y:S02]  /*17c0*/  @!UP0 USHF.L.U32 UR16, UR16, 0x1, URZ ;  /* 0x0000000110108899 */ /* 0x000fe400080006ff */
[----:B------:R-:W-:-:S04]  /*17d0*/  @!UP0 UIADD3 UR4, UPT, UPT, -UR4, 0x100000, URZ ;  /* 0x0010000004048890 */ /* 0x000fc8000fffe1ff */
[----:B------:R-:W-:Y:S02]  /*17e0*/  @!UP0 USHF.L.U32 UR5, UR4, 0xb, URZ ;  /* 0x0000000b04058899 */ /* 0x000fe400080006ff */
[----:B------:R-:W-:Y:S01]  /*17f0*/  @!UP0 USHF.L.U32 UR4, UR4, 0x1, URZ ;  /* 0x0000000104048899 */ /* 0x000fe200080006ff */
[----:B------:R-:W-:Y:S01]  /*1800*/  VOTEU.ALL UP0, P3 ;  /* 0x0000000000ff7886 */ /* 0x000fe20001800000 */
[----:B------:R-:W2:Y:S04]  /*1810*/  FENCE.VIEW.ASYNC.S ;  /* 0x00000000000073c6 */ /* 0x000ea80000000000 */
[----:B--2---:R2:W3:Y:S06]  /*1820*/  @!UP0 SYNCS.EXCH.64 URZ, [UR8+0x6000], UR16 ;  /* 0x0060001008ff85b2 */ /* 0x0044ec0008000100 */
[----:B------:R2:W4:Y:S01]  /*1830*/  @!UP1 SYNCS.EXCH.64 URZ, [UR8+0x6010], UR4 ;  /* 0x0060100408ff95b2 */ /* 0x0005220008000100 */
[----:B------:R-:W-:Y:S05]  /*1840*/  @!P0 BRA `(.L_x_53) ;  /* 0x0000000400f88947 */ /* 0x000fea0003800000 */
[----:B---34-:R-:W-:Y:S01]  /*1850*/  BAR.SYNC.DEFER_BLOCKING 0x0 ;  /* 0x0000000000007b1d */ /* 0x018fe20000010000 */
[----:B------:R-:W-:Y:S01]  /*1860*/  ELECT P1, URZ, PT ;  /* 0x0000000000ff782f */ /* 0x000fe20003820000 */
[----:B------:R-:W-:Y:S01]  /*1870*/  @!P3 IMAD.MOV.U32 R2, RZ, RZ, 0x6000 ;  /* 0x00006000ff02b424 */ /* 0x000fe200078e00ff */
[----:B------:R-:W-:Y:S02]  /*1880*/  UIADD3 UR20, UPT, UPT, UR8, 0x4000, URZ ;  /* 0x0000400008147890 */ /* 0x000fe4000fffe0ff */
[----:B------:R-:W-:Y:S01]  /*1890*/  ISETP.LT.U32.AND P1, PT, R36, 0x20, P1 ;  /* 0x000000202400780c */ /* 0x000fe20000f21070 */
[----:B------:R-:W-:Y:S01]  /*18a0*/  UMOV UR23, UR31 ;  /* 0x0000001f00177c82 */ /* 0x000fe20008000000 */
[----:B------:R-:W-:Y:S01]  /*18b0*/  ELECT P0, URZ, PT ;  /* 0x0000000000ff782f */ /* 0x000fe20003800000 */
[----:B------:R-:W-:-:S03]  /*18c0*/  USHF.R.U32.HI UR18, URZ, 0x4, UR8 ;  /* 0x00000004ff127899 */ /* 0x000fc60008011608 */
[----:B------:R-:W-:Y:S01]  /*18d0*/  ISETP.LT.U32.AND P0, PT, R36, 0x20, P0 ;  /* 0x000000202400780c */ /* 0x000fe20000701070 */
[----:B--2---:R-:W-:Y:S02]  /*18e0*/  USHF.R.U32.HI UR16, URZ, 0x4, UR20 ;  /* 0x00000004ff107899 */ /* 0x004fe40008011614 */
[----:B------:R-:W-:Y:S02]  /*18f0*/  USGXT.U32 UR18, UR18, 0xe ;  /* 0x0000000e1212789a */ /* 0x000fe40008000000 */
[----:B------:R-:W-:Y:S02]  /*1900*/  USGXT.U32 UR16, UR16, 0xe ;  /* 0x0000000e1010789a */ /* 0x000fe40008000000 */
[----:B------:R-:W-:Y:S01]  /*1910*/  VOTEU.ANY UP0, P1 ;  /* 0x0000000000ff7886 */ /* 0x000fe20000800100 */
[----:B------:R-:W-:Y:S01]  /*1920*/  VOTEU.ANY UP2, P1 ;  /* 0x0000000000ff7886 */ /* 0x000fe20000840100 */
[----:B------:R-:W-:Y:S01]  /*1930*/  UMOV UR19, 0x40004040 ;  /* 0x4000404000137882 */ /* 0x000fe20000000000 */
[----:B------:R-:W-:-:S02]  /*1940*/  UMOV UR17, 0x40004040 ;  /* 0x4000404000117882 */ /* 0x000fc40000000000 */
[----:B------:R-:W-:Y:S02]  /*1950*/  @UP0 UIADD3 UR21, UPT, UPT, UR8, 0x6000, URZ ;  /* 0x0000600008150890 */ /* 0x000fe4000fffe0ff */
[----:B------:R2:W-:Y:S01]  /*1960*/  @!P3 SYNCS.ARRIVE.TRANS64 RZ, [UR8+0x6000], R2 ;  /* 0x00600002ffffb9a7 */ /* 0x0005e20008000008 */
[----:B------:R-:W-:Y:S01]  /*1970*/  @UP0 UMOV UR22, URZ ;  /* 0x000000ff00160c82 */ /* 0x000fe20008000000 */
[----:B------:R-:W-:Y:S06]  /*1980*/  BAR.SYNC.DEFER_BLOCKING 0x0 ;  /* 0x0000000000007b1d */ /* 0x000fec0000010000 */
[----:B------:R-:W-:Y:S01]  /*1990*/  VOTEU.ANY UP1, P0 ;  /* 0x0000000000ff7886 */ /* 0x000fe20000020100 */
[----:B------:R-:W-:-:S04]  /*19a0*/  VOTEU.ANY UP3, P0 ;  /* 0x0000000000ff7886 */ /* 0x000fc80000060100 */
[----:B------:R-:W-:Y:S01]  /*19b0*/  @UP1 UIADD3 UR4, UPT, UPT, UR8, 0x6000, URZ ;  /* 0x0000600008041890 */ /* 0x000fe2000fffe0ff */
[----:B------:R-:W-:-:S06]  /*19c0*/  @UP1 UMOV UR10, URZ ;  /* 0x000000ff000a1c82 */ /* 0x000fcc0008000000 */
[----:B------:R-:W-:Y:S01]  /*19d0*/  @UP3 UMOV UR9, UR4 ;  /* 0x0000000400093c82 */ /* 0x000fe20008000000 */
[----:B------:R-:W-:Y:S01]  /*19e0*/  UMOV UR4, URZ ;  /* 0x000000ff00047c82 */ /* 0x000fe20008000000 */
[----:B------:R3:W-:Y:S01]  /*19f0*/  @UP2 UTMALDG.2D [UR20], [UR12] ;  /* 0x000000140c0025b4 */ /* 0x0007e20008008000 */
[----:B------:R4:W-:Y:S06]  /*1a00*/  MEMBAR.ALL.CTA ;  /* 0x0000000000007992 */ /* 0x0009ec0000008000 */
[----:B----4-:R-:W4:Y:S01]  /*1a10*/  FENCE.VIEW.ASYNC.S ;  /* 0x00000000000073c6 */ /* 0x010f220000000000 */
[----:B---3--:R-:W-:-:S02]  /*1a20*/  UIADD3 UR20, UP1, UPT, UR18, 0x2, URZ ;  /* 0x0000000212147890 */ /* 0x008fc4000ff3e0ff */
[----:B------:R-:W-:Y:S02]  /*1a30*/  UIADD3 UR22, UP0, UPT, UR16, 0x2, URZ ;  /* 0x0000000210167890 */ /* 0x000fe4000ff1e0ff */
[----:B------:R-:W-:Y:S02]  /*1a40*/  UIADD3.X UR21, UPT, UPT, UR4, 0x40004040, URZ, UP1, !UPT ;  /* 0x4000404004157890 */ /* 0x000fe40008ffe4ff */
[----:B------:R-:W-:Y:S02]  /*1a50*/  UIADD3.X UR23, UPT, UPT, UR4, 0x40004040, URZ, UP0, !UPT ;  /* 0x4000404004177890 */ /* 0x000fe400087fe4ff */
[----:B------:R-:W-:Y:S02]  /*1a60*/  UIADD3.64 UR34, UPT, UPT, UR20, 0x2, URZ ;  /* 0x0000000214227897 */ /* 0x000fe4000fffe0ff */
[----:B------:R-:W-:Y:S02]  /*1a70*/  UIADD3.64 UR38, UPT, UPT, UR20, 0x4, URZ ;  /* 0x0000000414267897 */ /* 0x000fe4000fffe0ff */
[----:B------:R-:W-:Y:S01]  /*1a80*/  UIADD3.64 UR32, UPT, UPT, UR22, 0x2, URZ ;  /* 0x0000000216207897 */ /* 0x000fe2000fffe0ff */
[----:B----4-:R-:W-:Y:S01]  /*1a90*/  BAR.SYNC.DEFER_BLOCKING 0x0 ;  /* 0x0000000000007b1d */ /* 0x010fe20000010000 */
[----:B------:R-:W-:-:S02]  /*1aa0*/  UIADD3.64 UR36, UPT, UPT, UR22, 0x4, URZ ;  /* 0x0000000416247897 */ /* 0x000fc4000fffe0ff */
[----:B------:R-:W-:-:S03]  /*1ab0*/  UISETP.NE.U32.AND UP0, UPT, UR24, URZ, UPT ;  /* 0x000000ff1800728c */ /* 0x000fc6000bf05070 */
[----:B------:R2:W-:Y:S02]  /*1ac0*/  @UP3 UTMALDG.2D [UR8], [UR6] ;  /* 0x00000008060035b4 */ /* 0x0005e40008008000 */
[----:B------:R-:W-:Y:S06]  /*1ad0*/  BAR.SYNC.DEFER_BLOCKING 0x0 ;  /* 0x0000000000007b1d */ /* 0x000fec0000010000 */
[----:B------:R-:W3:Y:S02]  /*1ae0*/  SYNCS.PHASECHK.TRANS64.TRYWAIT P0, [UR8+0x6000], RZ ;  /* 0x006000ffff0075a7 */ /* 0x000ee40008001108 */
[----:B--23--:R-:W-:Y:S05]  /*1af0*/  @!P0 BRA `(.L_x_54) ;  /* 0x0000000800ec8947 */ /* 0x00cfea0003800000 */
.L_x_66:
[----:B------:R-:W-:Y:S05]  /*1b00*/  BRA.U UP0, `(.L_x_55) ;  /* 0x0000000100347547 */ /* 0x000fea000b800000 */
[----:B------:R-:W-:Y:S01]  /*1b10*/  UMOV UR4, 0x0 ;  /* 0x0000000000047882 */ /* 0x000fe20000000000 */
[----:B------:R-:W-:Y:S01]  /*1b20*/  UMOV UR5, 0x4200010 ;  /* 0x0420001000057882 */ /* 0x000fe20000000000 */
[----:B------:R-:W-:Y:S01]  /*1b30*/  UMOV UR28, 0x0 ;  /* 0x00000000001c7882 */ /* 0x000fe20000000000 */
[----:B------:R-:W-:Y:S01]  /*1b40*/  UMOV UR29, 0x4200010 ;  /* 0x04200010001d7882 */ /* 0x000fe20000000000 */
[----:B------:R-:W-:Y:S01]  /*1b50*/  UMOV UR40, 0x0 ;  /* 0x0000000000287882 */ /* 0x000fe20000000000 */
[----:B------:R-:W-:Y:S01]  /*1b60*/  UMOV UR41, 0x4200010 ;  /* 0x0420001000297882 */ /* 0x000fe20000000000 */
[----:B------:R2:W-:Y:S01]  /*1b70*/  UTCHMMA gdesc[UR16], gdesc[UR18], tmem[UR27], tmem[UR4], idesc[UR5], !UPT ;  /* 0x00ff0412100075ea */ /* 0x0005e2000f80001b */
[----:B------:R-:W-:Y:S01]  /*1b80*/  UMOV UR42, 0x0 ;  /* 0x00000000002a7882 */ /* 0x000fe20000000000 */
[----:B------:R-:W-:Y:S01]  /*1b90*/  UMOV UR43, 0x4200010 ;  /* 0x04200010002b7882 */ /* 0x000fe20000000000 */
[----:B------:R2:W-:Y:S01]  /*1ba0*/  UTCHMMA gdesc[UR22], gdesc[UR20], tmem[UR27], tmem[UR28], idesc[UR29], UPT ;  /* 0x00ff1c14160075ea */ /* 0x0005e2000b80001b */
[----:B------:R2:W-:Y:S01]  /*1bb0*/  UTCHMMA gdesc[UR32], gdesc[UR34], tmem[UR27], tmem[UR40], idesc[UR41], UPT ;  /* 0x00ff2822200075ea */ /* 0x0005e2000b80001b */
[----:B------:R2:W-:Y:S01]  /*1bc0*/  UTCHMMA gdesc[UR36], gdesc[UR38], tmem[UR27], tmem[UR42], idesc[UR43], UPT ;  /* 0x00ff2a26240075ea */ /* 0x0005e2000b80001b */
[----:B------:R-:W-:Y:S01]  /*1bd0*/  NOP ;  /* 0x0000000000007918 */ /* 0x000fe20000000000 */
.L_x_55:
[----:B------:R-:W-:Y:S01]  /*1be0*/  ELECT P0, URZ, PT ;  /* 0x0000000000ff782f */ /* 0x000fe20003800000 */
[----:B--2---:R-:W-:-:S03]  /*1bf0*/  UIADD3 UR4, UPT, UPT, UR8, 0x6010, URZ ;  /* 0x0000601008047890 */ /* 0x004fc6000fffe0ff */
[----:B------:R-:W-:Y:S01]  /*1c00*/  ISETP.LT.U32.AND P0, PT, R36, 0x20, P0 ;  /* 0x000000202400780c */ /* 0x000fe20000701070 */
[----:B------:R-:W-:-:S12]  /*1c10*/  UMOV UR5, URZ ;  /* 0x000000ff00057c82 */ /* 0x000fd80008000000 */
[----:B------:R-:W-:Y:S01]  /*1c20*/  VOTEU.ANY UP0, P0 ;  /* 0x0000000000ff7886 */ /* 0x000fe20000000100 */
[----:B------:R-:W-:Y:S01]  /*1c30*/  VOTEU.ANY UP1, P0 ;  /* 0x0000000000ff7886 */ /* 0x000fe20000020100 */
[----:B------:R-:W-:-:S03]  /*1c40*/  ISETP.GE.U32.AND P0, PT, R6, 0x41, PT ;  /* 0x000000410600780c */ /* 0x000fc60003f06070 */
[----:B------:R-:W-:Y:S02]  /*1c50*/  @UP0 UMOV UR9, UR4 ;  /* 0x0000000400090c82 */ /* 0x000fe40008000000 */
[----:B------:R2:W-:Y:S01]  /*1c60*/  @UP1 UTCBAR [UR9], URZ ;  /* 0x000000ff090013e9 */ /* 0x0005e200080000ff */
[----:B------:R-:W-:Y:S06]  /*1c70*/  BAR.SYNC.DEFER_BLOCKING 0x0 ;  /* 0x0000000000007b1d */ /* 0x000fec0000010000 */
[----:B------:R-:W3:Y:S02]  /*1c80*/  SYNCS.PHASECHK.TRANS64.TRYWAIT P1, [UR8+0x6010], RZ ;  /* 0x006010ffff0075a7 */ /* 0x000ee40008021108 */
[----:B--23--:R-:W-:Y:S05]  /*1c90*/  @!P1 BRA `(.L_x_56) ;  /* 0x0000000800909947 */ /* 0x00cfea0003800000 */
.L_x_67:
[----:B------:R-:W-:Y:S05]  /*1ca0*/  @!P0 BRA `(.L_x_53) ;  /* 0x0000000000e08947 */ /* 0x000fea0003800000 */
[----:B------:R-:W-:Y:S01]  /*1cb0*/  IMAD.MOV.U32 R2, RZ, RZ, 0x1 ;  /* 0x00000001ff027424 */ /* 0x000fe200078e00ff */
[----:B------:R-:W2:Y:S01]  /*1cc0*/  LDCU UR25, c[0x0][0x3a0] ;  /* 0x00007400ff1977ac */ /* 0x000ea20008000800 */
[----:B------:R-:W-:-:S05]  /*1cd0*/  UMOV UR30, 0x40 ;  /* 0x00000040001e7882 */ /* 0x000fca0000000000 */
.L_x_60:
[----:B------:R-:W-:Y:S01]  /*1ce0*/  BAR.SYNC.DEFER_BLOCKING 0x0 ;  /* 0x0000000000007b1d */ /* 0x000fe20000010000 */
[----:B------:R-:W-:Y:S01]  /*1cf0*/  ELECT P1, URZ, PT ;  /* 0x0000000000ff782f */ /* 0x000fe20003820000 */
[----:B------:R-:W-:Y:S01]  /*1d00*/  @!P3 IMAD.MOV.U32 R3, RZ, RZ, 0x6000 ;  /* 0x00006000ff03b424 */ /* 0x000fe200078e00ff */
[----:B------:R-:W-:Y:S02]  /*1d10*/  ELECT P0, URZ, PT ;  /* 0x0000000000ff782f */ /* 0x000fe40003800000 */
[C---:B------:R-:W-:Y:S01]  /*1d20*/  ISETP.LT.U32.AND P1, PT, R36.reuse, 0x20, P1 ;  /* 0x000000202400780c */ /* 0x040fe20000f21070 */
[----:B------:R-:W-:Y:S01]  /*1d30*/  UMOV UR10, UR30 ;  /* 0x0000001e000a7c82 */ /* 0x000fe20008000000 */
[----:B------:R-:W-:-:S11]  /*1d40*/  ISETP.LT.U32.AND P0, PT, R36, 0x20, P0 ;  /* 0x000000202400780c */ /* 0x000fd60000701070 */
[----:B------:R-:W-:Y:S02]  /*1d50*/  VOTEU.ANY UP0, P1 ;  /* 0x0000000000ff7886 */ /* 0x000fe40000800100 */
[----:B------:R-:W-:-:S03]  /*1d60*/  VOTEU.ANY UP1, P0 ;  /* 0x0000000000ff7886 */ /* 0x000fc60000020100 */
[----:B------:R-:W-:Y:S02]  /*1d70*/  @UP0 UIADD3 UR28, UPT, UPT, UR8, 0x4000, URZ ;  /* 0x00004000081c0890 */ /* 0x000fe4000fffe0ff */
[----:B------:R3:W-:Y:S01]  /*1d80*/  @!P3 SYNCS.ARRIVE.TRANS64 RZ, [UR8+0x6000], R3 ;  /* 0x00600003ffffb9a7 */ /* 0x0007e20008000008 */
[----:B------:R-:W-:Y:S01]  /*1d90*/  @UP0 UIADD3 UR29, UPT, UPT, UR8, 0x6000, URZ ;  /* 0x00006000081d0890 */ /* 0x000fe2000fffe0ff */
[----:B------:R-:W-:Y:S01]  /*1da0*/  VOTEU.ANY UP0, P1 ;  /* 0x0000000000ff7886 */ /* 0x000fe20000800100 */
[----:B------:R-:W-:Y:S01]  /*1db0*/  BAR.SYNC.DEFER_BLOCKING 0x0 ;  /* 0x0000000000007b1d */ /* 0x000fe20000010000 */
[----:B------:R-:W-:Y:S01]  /*1dc0*/  @UP1 UIADD3 UR9, UPT, UPT, UR8, 0x6000, URZ ;  /* 0x0000600008091890 */ /* 0x000fe2000fffe0ff */
[----:B---3--:R-:W-:-:S04]  /*1dd0*/  IMAD.U32 R3, R2, -0x80000000, RZ ;  /* 0x8000000002037824 */ /* 0x008fc800078e00ff */
[----:B------:R-:W-:Y:S01]  /*1de0*/  VOTEU.ANY UP1, P0 ;  /* 0x0000000000ff7886 */ /* 0x000fe20000020100 */
[----:B------:R3:W-:Y:S01]  /*1df0*/  @UP0 UTMALDG.2D [UR28], [UR12] ;  /* 0x0000001c0c0005b4 */ /* 0x0007e20008008000 */
[----:B------:R-:W-:Y:S01]  /*1e00*/  UISETP.NE.U32.AND UP0, UPT, UR24, URZ, UPT ;  /* 0x000000ff1800728c */ /* 0x000fe2000bf05070 */
[----:B------:R4:W-:Y:S06]  /*1e10*/  MEMBAR.ALL.CTA ;  /* 0x0000000000007992 */ /* 0x0009ec0000008000 */
[----:B----4-:R-:W4:Y:S02]  /*1e20*/  FENCE.VIEW.ASYNC.S ;  /* 0x00000000000073c6 */ /* 0x010f240000000000 */
[----:B----4-:R-:W-:Y:S06]  /*1e30*/  BAR.SYNC.DEFER_BLOCKING 0x0 ;  /* 0x0000000000007b1d */ /* 0x010fec0000010000 */
[----:B------:R3:W-:Y:S02]  /*1e40*/  @UP1 UTMALDG.2D [UR8], [UR6] ;  /* 0x00000008060015b4 */ /* 0x0007e40008008000 */
[----:B------:R-:W-:Y:S06]  /*1e50*/  BAR.SYNC.DEFER_BLOCKING 0x0 ;  /* 0x0000000000007b1d */ /* 0x000fec0000010000 */
[----:B------:R-:W4:Y:S02]  /*1e60*/  SYNCS.PHASECHK.TRANS64.TRYWAIT P0, [UR8+0x6000], R3 ;  /* 0x00600003ff0075a7 */ /* 0x000f240008001108 */
[----:B---34-:R-:W-:Y:S05]  /*1e70*/  @!P0 BRA `(.L_x_57) ;  /* 0x0000000800248947 */ /* 0x018fea0003800000 */
.L_x_68:
[----:B------:R-:W-:Y:S05]  /*1e80*/  BRA.U UP0, `(.L_x_58) ;  /* 0x0000000100347547 */ /* 0x000fea000b800000 */
[----:B------:R-:W-:Y:S01]  /*1e90*/  UMOV UR28, 0x0 ;  /* 0x00000000001c7882 */ /* 0x000fe20000000000 */
[----:B------:R-:W-:Y:S01]  /*1ea0*/  UMOV UR29, 0x4200010 ;  /* 0x04200010001d7882 */ /* 0x000fe20000000000 */
[----:B------:R-:W-:Y:S01]  /*1eb0*/  UMOV UR40, 0x0 ;  /* 0x0000000000287882 */ /* 0x000fe20000000000 */
[----:B------:R-:W-:Y:S01]  /*1ec0*/  UMOV UR41, 0x4200010 ;  /* 0x0420001000297882 */ /* 0x000fe20000000000 */
[----:B------:R-:W-:Y:S01]  /*1ed0*/  UMOV UR42, 0x0 ;  /* 0x00000000002a7882 */ /* 0x000fe20000000000 */
[----:B------:R-:W-:Y:S01]  /*1ee0*/  UMOV UR43, 0x4200010 ;  /* 0x04200010002b7882 */ /* 0x000fe20000000000 */
[----:B------:R3:W-:Y:S01]  /*1ef0*/  UTCHMMA gdesc[UR16], gdesc[UR18], tmem[UR27], tmem[UR28], idesc[UR29], UPT ;  /* 0x00ff1c12100075ea */ /* 0x0007e2000b80001b */
[----:B------:R-:W-:Y:S01]  /*1f00*/  UMOV UR44, 0x0 ;  /* 0x00000000002c7882 */ /* 0x000fe20000000000 */
[----:B------:R-:W-:Y:S01]  /*1f10*/  UMOV UR45, 0x4200010 ;  /* 0x04200010002d7882 */ /* 0x000fe20000000000 */
[----:B------:R3:W-:Y:S01]  /*1f20*/  UTCHMMA gdesc[UR22], gdesc[UR20], tmem[UR27], tmem[UR40], idesc[UR41], UPT ;  /* 0x00ff2814160075ea */ /* 0x0007e2000b80001b */
[----:B------:R3:W-:Y:S01]  /*1f30*/  UTCHMMA gdesc[UR32], gdesc[UR34], tmem[UR27], tmem[UR42], idesc[UR43], UPT ;  /* 0x00ff2a22200075ea */ /* 0x0007e2000b80001b */
[----:B------:R3:W-:Y:S01]  /*1f40*/  UTCHMMA gdesc[UR36], gdesc[UR38], tmem[UR27], tmem[UR44], idesc[UR45], UPT ;  /* 0x00ff2c26240075ea */ /* 0x0007e2000b80001b */
[----:B------:R-:W-:Y:S01]  /*1f50*/  NOP ;  /* 0x0000000000007918 */ /* 0x000fe20000000000 */
.L_x_58:
[----:B------:R-:W-:-:S04]  /*1f60*/  ELECT P0, URZ, PT ;  /* 0x0000000000ff782f */ /* 0x000fc80003800000 */
[----:B------:R-:W-:-:S13]  /*1f70*/  ISETP.LT.U32.AND P0, PT, R36, 0x20, P0 ;  /* 0x000000202400780c */ /* 0x000fda0000701070 */
[----:B------:R-:W-:Y:S01]  /*1f80*/  VOTEU.ANY UP0, P0 ;  /* 0x0000000000ff7886 */ /* 0x000fe20000000100 */
[----:B------:R-:W-:-:S04]  /*1f90*/  VOTEU.ANY UP1, P0 ;  /* 0x0000000000ff7886 */ /* 0x000fc80000020100 */
[----:B------:R-:W-:Y:S02]  /*1fa0*/  @UP0 UMOV UR9, UR4 ;  /* 0x0000000400090c82 */ /* 0x000fe40008000000 */
[----:B------:R4:W-:Y:S01]  /*1fb0*/  @UP1 UTCBAR [UR9], URZ ;  /* 0x000000ff090013e9 */ /* 0x0009e200080000ff */
[----:B------:R-:W-:Y:S06]  /*1fc0*/  BAR.SYNC.DEFER_BLOCKING 0x0 ;  /* 0x0000000000007b1d */ /* 0x000fec0000010000 */
[----:B------:R-:W3:Y:S02]  /*1fd0*/  SYNCS.PHASECHK.TRANS64.TRYWAIT P0, [UR8+0x6010], R3 ;  /* 0x00601003ff0075a7 */ /* 0x000ee40008001108 */
[----:B---34-:R-:W-:Y:S05]  /*1fe0*/  @!P0 BRA `(.L_x_59) ;  /* 0x0000000400d48947 */ /* 0x018fea0003800000 */
.L_x_69:
[----:B------:R-:W-:Y:S01]  /*1ff0*/  UIADD3 UR30, UPT, UPT, UR30, 0x40, URZ ;  /* 0x000000401e1e7890 */ /* 0x000fe2000fffe0ff */
[----:B------:R-:W-:-:S03]  /*2000*/  LOP3.LUT R2, R2, 0x1, RZ, 0x3c, !PT ;  /* 0x0000000102027812 */ /* 0x000fc600078e3cff */
[----:B--2---:R-:W-:-:S09]  /*2010*/  UISETP.GE.AND UP0, UPT, UR30, UR25, UPT ;  /* 0x000000191e00728c */ /* 0x004fd2000bf06270 */
[----:B------:R-:W-:Y:S05]  /*2020*/  BRA.U !UP0, `(.L_x_60) ;  /* 0xfffffffd082c7547 */ /* 0x000fea000b83ffff */
.L_x_53:
[----:B---34-:R-:W-:Y:S01]  /*2030*/  BAR.SYNC.DEFER_BLOCKING 0x0 ;  /* 0x0000000000007b1d */ /* 0x018fe20000010000 */
[----:B------:R-:W-:-:S05]  /*2040*/  IMAD.SHL.U32 R2, R0, 0x40, RZ ;  /* 0x0000004000027824 */ /* 0x000fca00078e00ff */
[----:B------:R-:W-:Y:S04]  /*2050*/  BSSY.RECONVERGENT B5, `(.L_x_61) ;  /* 0x0000004000057945 */ /* 0x000fe80003800200 */
[----:B------:R-:W-:Y:S05]  /*2060*/  @P3 BRA `(.L_x_62) ;  /* 0x0000000000083947 */ /* 0x000fea0003800000 */
[----:B------:R-:W3:Y:S02]  /*2070*/  SYNCS.CCTL.IV [UR8+0x6000] ;  /* 0x00600000ff0079b1 */ /* 0x000ee40008000008 */
[----:B---3--:R-:W3:Y:S02]  /*2080*/  SYNCS.CCTL.IV [UR8+0x6010] ;  /* 0x00601000ff0079b1 */ /* 0x008ee40008000008 */
.L_x_62:
[----:B--2---:R-:W-:Y:S05]  /*2090*/  BSYNC.RECONVERGENT B5 ;  /* 0x0000000000057941 */ /* 0x004fea0003800200 */
.L_x_61:
[----:B------:R-:W-:Y:S01]  /*20a0*/  USHF.L.U32 UR4, UR24, 0x15, URZ ;  /* 0x0000001518047899 */ /* 0x000fe200080006ff */
[----:B------:R-:W-:Y:S01]  /*20b0*/  IMAD.SHL.U32 R3, R0, 0x10, RZ ;  /* 0x0000001000037824 */ /* 0x000fe200078e00ff */
[----:B------:R-:W-:Y:S01]  /*20c0*/  USHF.L.U32 UR5, UR24, 0x4, URZ ;  /* 0x0000000418057899 */ /* 0x000fe200080006ff */
[----:B------:R-:W-:Y:S01]  /*20d0*/  LOP3.LUT R2, R2, 0x3800, RZ, 0xc0, !PT ;  /* 0x0000380002027812 */ /* 0x000fe200078ec0ff */
[----:B------:R-:W-:Y:S02]  /*20e0*/  ULOP3.LUT UR4, UR4, 0x600000, URZ, 0xc0, !UPT ;  /* 0x0060000004047892 */ /* 0x000fe4000f8ec0ff */
[----:B------:R-:W-:Y:S01]  /*20f0*/  ULOP3.LUT UR5, UR5, 0x40, URZ, 0xc0, !UPT ;  /* 0x0000004005057892 */ /* 0x000fe2000f8ec0ff */
[----:B------:R-:W-:Y:S01]  /*2100*/  LOP3.LUT R3, R2, 0x70, R3, 0xf8, !PT ;  /* 0x0000007002037812 */ /* 0x000fe200078ef803 */
[C---:B------:R-:W-:Y:S01]  /*2110*/  IMAD.SHL.U32 R2, R0.reuse, 0x4, RZ ;  /* 0x0000000400027824 */ /* 0x040fe200078e00ff */
[----:B------:R-:W-:Y:S01]  /*2120*/  ELECT P0, URZ, PT ;  /* 0x0000000000ff782f */ /* 0x000fe20003800000 */
[----:B------:R-:W-:Y:S01]  /*2130*/  IMAD.SHL.U32 R0, R0, 0x80, RZ ;  /* 0x0000008000007824 */ /* 0x000fe200078e00ff */
[----:B------:R-:W-:-:S02]  /*2140*/  UIADD3 UR4, UPT, UPT, UR5, UR4, UR27 ;  /* 0x0000000405047290 */ /* 0x000fc4000fffe01b */
[----:B------:R-:W-:Y:S01]  /*2150*/  LOP3.LUT R3, R3, 0x40, R2, 0x78, !PT ;  /* 0x0000004003037812 */ /* 0x000fe200078e7802 */
[----:B------:R-:W-:Y:S01]  /*2160*/  ULOP3.LUT UR24, UR24, 0x1, URZ, 0xc0, !UPT ;  /* 0x0000000118187892 */ /* 0x000fe2000f8ec0ff */
[----:B------:R-:W-:Y:S01]  /*2170*/  ISETP.LT.U32.AND P0, PT, R36, 0x40, P0 ;  /* 0x000000402400780c */ /* 0x000fe20000701070 */
[----:B------:R-:W-:Y:S01]  /*2180*/  UMOV UR26, UR31 ;  /* 0x0000001f001a7c82 */ /* 0x000fe20008000000 */
[----:B------:R-:W-:Y:S01]  /*2190*/  LOP3.LUT R0, R3, 0x780, R0, 0xf8, !PT ;  /* 0x0000078003007812 */ /* 0x000fe200078ef800 */
[----:B------:R-:W-:Y:S02]  /*21a0*/  ULEA UR25, UR24, UR11, 0x6 ;  /* 0x0000000b18197291 */ /* 0x000fe4000f8e30ff */
[----:B-----5:R-:W-:Y:S01]  /*21b0*/  LDTM.16dp32bit_t0_t15.x32 R4, tmem[UR4] ;  /* 0x00000004000479ee */ /* 0x020fe20008a80000 */
[----:B------:R-:W2:Y:S01]  /*21c0*/  LDTM.16dp32bit_t16_t31.x32 R4, tmem[UR4+0x20] ;  /* 0x00002004000479ee */ /* 0x000ea20008aa0000 */
[C---:B------:R-:W-:Y:S01]  /*21d0*/  LOP3.LUT R2, R0.reuse, 0x10, RZ, 0x3c, !PT ;  /* 0x0000001000027812 */ /* 0x040fe200078e3cff */
[----:B------:R-:W-:Y:S01]  /*21e0*/  NOP ;  /* 0x0000000000007918 */ /* 0x000fe20000000000 */
[----:B------:R-:W-:Y:S01]  /*21f0*/  LOP3.LUT R3, R0, 0x20, RZ, 0x3c, !PT ;  /* 0x0000002000037812 */ /* 0x000fe200078e3cff */
[----:B------:R-:W-:-:S03]  /*2200*/  ULEA UR24, UR24, UR8, 0xd ;  /* 0x0000000818187291 */ /* 0x000fc6000f8e68ff */
[----:B--2---:R-:W-:Y:S01]  /*2210*/  VOTEU.ANY UP1, P0 ;  /* 0x0000000000ff7886 */ /* 0x004fe20000020100 */
[----:B------:R-:W-:Y:S01]  /*2220*/  VOTEU.ANY UP0, P0 ;  /* 0x0000000000ff7886 */ /* 0x000fe20000000100 */
[----:B------:R-:W-:Y:S02]  /*2230*/  F2FP.F16.F32.PACK_AB R4, R5, R4 ;  /* 0x000000040504723e */ /* 0x000fe400000000ff */
[----:B------:R-:W-:Y:S02]  /*2240*/  F2FP.F16.F32.PACK_AB R5, R7, R6 ;  /* 0x000000060705723e */ /* 0x000fe400000000ff */
[----:B------:R-:W-:Y:S02]  /*2250*/  F2FP.F16.F32.PACK_AB R12, R13, R12 ;  /* 0x0000000c0d0c723e */ /* 0x000fe400000000ff */
[----:B------:R-:W-:Y:S02]  /*2260*/  F2FP.F16.F32.PACK_AB R6, R9, R8 ;  /* 0x000000080906723e */ /* 0x000fe400000000ff */
[----:B------:R-:W-:-:S02]  /*2270*/  F2FP.F16.F32.PACK_AB R7, R11, R10 ;  /* 0x0000000a0b07723e */ /* 0x000fc400000000ff */
[----:B------:R-:W-:Y:S02]  /*2280*/  F2FP.F16.F32.PACK_AB R13, R15, R14 ;  /* 0x0000000e0f0d723e */ /* 0x000fe400000000ff */
[----:B------:R-:W-:Y:S01]  /*2290*/  F2FP.F16.F32.PACK_AB R20, R21, R20 ;  /* 0x000000141514723e */ /* 0x000fe200000000ff */
[----:B---3--:R2:W-:Y:S01]  /*22a0*/  STS.128 [R0+UR8], R4 ;  /* 0x0000000400007988 */ /* 0x0085e20008000c08 */
[----:B------:R-:W-:Y:S02]  /*22b0*/  F2FP.F16.F32.PACK_AB R14, R17, R16 ;  /* 0x00000010110e723e */ /* 0x000fe400000000ff */
[----:B------:R-:W-:Y:S02]  /*22c0*/  F2FP.F16.F32.PACK_AB R15, R19, R18 ;  /* 0x00000012130f723e */ /* 0x000fe400000000ff */
[----:B------:R-:W-:Y:S02]  /*22d0*/  F2FP.F16.F32.PACK_AB R21, R23, R22 ;  /* 0x000000161715723e */ /* 0x000fe400000000ff */
[----:B------:R-:W-:Y:S01]  /*22e0*/  F2FP.F16.F32.PACK_AB R28, R29, R28 ;  /* 0x0000001c1d1c723e */ /* 0x000fe200000000ff */
[----:B------:R2:W-:Y:S01]  /*22f0*/  STS.128 [R2+UR8], R12 ;  /* 0x0000000c02007988 */ /* 0x0005e20008000c08 */
[----:B------:R-:W-:-:S02]  /*2300*/  F2FP.F16.F32.PACK_AB R22, R25, R24 ;  /* 0x000000181916723e */ /* 0x000fc400000000ff */
[----:B------:R-:W-:Y:S02]  /*2310*/  F2FP.F16.F32.PACK_AB R23, R27, R26 ;  /* 0x0000001a1b17723e */ /* 0x000fe400000000ff */
[----:B------:R-:W-:Y:S02]  /*2320*/  F2FP.F16.F32.PACK_AB R29, R31, R30 ;  /* 0x0000001e1f1d723e */ /* 0x000fe400000000ff */
[----:B------:R-:W-:Y:S01]  /*2330*/  F2FP.F16.F32.PACK_AB R30, R33, R32 ;  /* 0x00000020211e723e */ /* 0x000fe200000000ff */
[----:B------:R2:W-:Y:S01]  /*2340*/  STS.128 [R3+UR8], R20 ;  /* 0x0000001403007988 */ /* 0x0005e20008000c08 */
[----:B------:R-:W-:Y:S02]  /*2350*/  F2FP.F16.F32.PACK_AB R31, R35, R34 ;  /* 0x00000022231f723e */ /* 0x000fe400000000ff */
[----:B------:R-:W-:-:S05]  /*2360*/  LOP3.LUT R8, R0, 0x30, RZ, 0x3c, !PT ;  /* 0x0000003000087812 */ /* 0x000fca00078e3cff */
[----:B------:R2:W-:Y:S01]  /*2370*/  STS.128 [R8+UR8], R28 ;  /* 0x0000001c08007988 */ /* 0x0005e20008000c08 */
[----:B------:R3:W-:Y:S06]  /*2380*/  MEMBAR.ALL.CTA ;  /* 0x0000000000007992 */ /* 0x0007ec0000008000 */
[----:B---3--:R-:W3:Y:S02]  /*2390*/  FENCE.VIEW.ASYNC.S ;  /* 0x00000000000073c6 */ /* 0x008ee40000000000 */
[----:B---3--:R-:W-:Y:S06]  /*23a0*/  BAR.SYNC.DEFER_BLOCKING 0x0 ;  /* 0x0000000000007b1d */ /* 0x008fec0000010000 */
[----:B------:R2:W-:Y:S01]  /*23b0*/  @UP1 UTMASTG.2D [UR24], [UR14] ;  /* 0x000000180e0013b5 */ /* 0x0005e20008008000 */
[----:B------:R0:W-:Y:S01]  /*23c0*/  UTMACMDFLUSH ;  /* 0x00000000000079b7 */ /* 0x0001e20000000000 */
[----:B------:R-:W-:-:S04]  /*23d0*/  DEPBAR.LE SB0, 0x0 ;  /* 0x000080000000791a */ /* 0x000fc80000000000 */
[----:B------:R-:W-:Y:S08]  /*23e0*/  BAR.SYNC.DEFER_BLOCKING 0x0 ;  /* 0x0000000000007b1d */ /* 0x000ff00000010000 */
[----:B------:R-:W-:Y:S06]  /*23f0*/  BAR.SYNC.DEFER_BLOCKING 0x0 ;  /* 0x0000000000007b1d */ /* 0x000fec0000010000 */
[----:B--2---:R-:W-:Y:S05]  /*2400*/  @P2 BRA `(.L_x_63) ;  /* 0x0000000000a02947 */ /* 0x004fea0003800000 */
[----:B------:R-:W2:Y:S01]  /*2410*/  S2UR UR5, SR_CgaCtaId ;  /* 0x00000000000579c3 */ /* 0x000ea20000008800 */
[----:B------:R-:W-:Y:S01]  /*2420*/  NOP ;  /* 0x0000000000007918 */ /* 0x000fe20000000000 */
[----:B------:R-:W-:Y:S01]  /*2430*/  UMOV UR4, 0x50 ;  /* 0x0000005000047882 */ /* 0x000fe20000000000 */
[----:B------:R-:W-:Y:S02]  /*2440*/  IMAD.U32 R0, RZ, RZ, UR27 ;  /* 0x0000001bff007e24 */ /* 0x000fe4000f8e00ff */
[----:B------:R-:W-:Y:S02]  /*2450*/  IMAD.MOV.U32 R3, RZ, RZ, 0xf ;  /* 0x0000000fff037424 */ /* 0x000fe400078e00ff */
[----:B------:R-:W-:Y:S01]  /*2460*/  IMAD.MOV.U32 R7, RZ, RZ, 0x1 ;  /* 0x00000001ff077424 */ /* 0x000fe200078e00ff */
[----:B------:R-:W-:-:S04]  /*2470*/  LOP3.LUT R0, R0, 0xffff, RZ, 0xc0, !PT ;  /* 0x0000ffff00007812 */ /* 0x000fc800078ec0ff */
[----:B------:R-:W-:-:S05]  /*2480*/  SHF.R.U32.HI R0, RZ, 0x5, R0 ;  /* 0x00000005ff007819 */ /* 0x000fca0000011600 */
[----:B------:R-:W-:Y:S01]  /*2490*/  VIADD R2, R0, 0x10 ;  /* 0x0000001000027836 */ /* 0x000fe20000000000 */
[----:B------:R-:W-:Y:S01]  /*24a0*/  SHF.L.U32 R0, R3, R0, RZ ;  /* 0x0000000003007219 */ /* 0x000fe200000006ff */
[----:B--2---:R-:W-:-:S03]  /*24b0*/  ULEA UR6, UR5, UR4, 0x18 ;  /* 0x0000000405067291 */ /* 0x004fc6000f8ec0ff */
[----:B------:R-:W-:-:S04]  /*24c0*/  SHF.L.U32 R3, R7, R2, RZ ;  /* 0x0000000207037219 */ /* 0x000fc800000006ff */
[----:B------:R-:W-:Y:S02]  /*24d0*/  LOP3.LUT R0, R3, R0, RZ, 0xfc, !PT ;  /* 0x0000000003007212 */ /* 0x000fe400078efcff */
[----:B------:R-:W2:Y:S02]  /*24e0*/  LDS R5, [UR6] ;  /* 0x00000006ff057984 */ /* 0x000ea40008000800 */
[C---:B------:R-:W-:Y:S02]  /*24f0*/  LOP3.LUT R2, R0.reuse, 0xffff, RZ, 0xc0, !PT ;  /* 0x0000ffff00027812 */ /* 0x040fe400078ec0ff */
[----:B--2---:R-:W-:-:S04]  /*2500*/  LOP3.LUT R3, R0, 0xffff, R5, 0x80, !PT ;  /* 0x0000ffff00037812 */ /* 0x004fc800078e8005 */
[----:B------:R-:W-:-:S13]  /*2510*/  ISETP.NE.AND P0, PT, R3, R2, PT ;  /* 0x000000020300720c */ /* 0x000fda0003f05270 */
[----:B------:R-:W-:Y:S05]  /*2520*/  @P0 BRA `(.L_x_64) ;  /* 0x0000000000500947 */ /* 0x000fea0003800000 */
[----:B------:R-:W-:Y:S02]  /*2530*/  SHF.R.U32.HI R5, RZ, 0x10, R5 ;  /* 0x00000010ff057819 */ /* 0x000fe40000011605 */
[----:B------:R-:W-:-:S04]  /*2540*/  SHF.R.U32.HI R2, RZ, 0x10, R0 ;  /* 0x00000010ff027819 */ /* 0x000fc80000011600 */
[----:B------:R-:W-:-:S04]  /*2550*/  LOP3.LUT R5, R5, R2, RZ, 0xc0, !PT ;  /* 0x0000000205057212 */ /* 0x000fc800078ec0ff */
[----:B------:R-:W-:-:S13]  /*2560*/  ISETP.NE.AND P0, PT, R5, R2, PT ;  /* 0x000000020500720c */ /* 0x000fda0003f05270 */
[----:B------:R-:W-:Y:S05]  /*2570*/  @P0 BRA `(.L_x_65) ;  /* 0x0000000000300947 */ /* 0x000fea0003800000 */
[----:B------:R-:W-:Y:S01]  /*2580*/  R2UR UR4, R0 ;  /* 0x00000000000472ca */ /* 0x000fe200000e0000 */
[----:B------:R-:W-:Y:S01]  /*2590*/  VOTEU.ANY UR5, UPT, PT ;  /* 0x0000000000057886 */ /* 0x000fe200038e0100 */
[----:B------:R-:W2:Y:S01]  /*25a0*/  S2R R0, SR_LANEID ;  /* 0x0000000000007919 */ /* 0x000ea20000000000 */
[----:B------:R-:W-:-:S10]  /*25b0*/  UFLO.U32 UR5, UR5 ;  /* 0x00000005000572bd */ /* 0x000fd400080e0000 */
[----:B------:R-:W-:-:S06]  /*25c0*/  ULOP3.LUT UR4, URZ, UR4, URZ, 0x33, !UPT ;  /* 0x00000004ff047292 */ /* 0x000fcc000f8e33ff */
[----:B------:R-:W-:-:S04]  /*25d0*/  IMAD.U32 R2, RZ, RZ, UR4 ;  /* 0x00000004ff027e24 */ /* 0x000fc8000f8e00ff */
[----:B------:R-:W3:Y:S02]  /*25e0*/  REDUX UR7, R2 ;  /* 0x00000000020773c4 */ /* 0x000ee40000000000 */
[----:B------:R4:W-:Y:S01]  /*25f0*/  UTCATOMSWS.AND URZ, UR4 ;  /* 0x0000000400ff79e3 */ /* 0x0009e20008000000 */
[----:B--2---:R-:W-:Y:S01]  /*2600*/  ISETP.EQ.U32.AND P0, PT, R0, UR5, PT ;  /* 0x0000000500007c0c */ /* 0x004fe2000bf02070 */
[----:B---3--:R-:W-:-:S12]  /*2610*/  IMAD.U32 R0, RZ, RZ, UR7 ;  /* 0x00000007ff007e24 */ /* 0x008fd8000f8e00ff */
[----:B------:R4:W-:Y:S01]  /*2620*/  @P0 ATOMS.AND RZ, [UR6], R0 ;  /* 0x00000000ffff098c */ /* 0x0009e2000a800006 */
[----:B------:R-:W-:Y:S05]  /*2630*/  BRA `(.L_x_63) ;  /* 0x0000000000147947 */ /* 0x000fea0003800000 */
.L_x_65:
[----:B------:R-:W-:-:S07]  /*2640*/  MOV R2, 0x2660 ;  /* 0x0000266000027802 */ /* 0x000fce0000000f00 */
[----:B-1----:R-:W-:Y:S05]  /*2650*/  CALL.REL.NOINC `($__internal_0_$__cuda_sm10x_tcgen05_guardrail_trap_col_being_dealloced_not_returned_by_alloc) ;  /* 0x0000000000447944 */ /* 0x002fea0003c00000 */
[----:B------:R-:W-:Y:S05]  /*2660*/  BRA `(.L_x_63) ;  /* 0x0000000000087947 */ /* 0x000fea0003800000 */
.L_x_64:
[----:B------:R-:W-:-:S07]  /*2670*/  MOV R2, 0x2690 ;  /* 0x0000269000027802 */ /* 0x000fce0000000f00 */
[----:B-1----:R-:W-:Y:S05]  /*2680*/  CALL.REL.NOINC `($__internal_2_$__cuda_sm10x_tcgen05_guardrail_trap_unallocated_columns_being_dealloced) ;  /* 0x0000000000507944 */ /* 0x002fea0003c00000 */
.L_x_63:
[----:B------:R-:W-:Y:S01]  /*2690*/  NOP ;  /* 0x0000000000007918 */ /* 0x000fe20000000000 */
[----:B----4-:R-:W-:Y:S05]  /*26a0*/  EXIT ;  /* 0x000000000000794d */ /* 0x010fea0003800000 */
.L_x_54:
[----:B------:R-:W2:Y:S02]  /*26b0*/  SYNCS.PHASECHK.TRANS64.TRYWAIT P0, [UR8+0x6000], RZ ;  /* 0x006000ffff0075a7 */ /* 0x000ea40008001108 */
[----:B--2---:R-:W-:Y:S05]  /*26c0*/  @!P0 BRA `(.L_x_54) ;  /* 0xfffffffc00f88947 */ /* 0x004fea000383ffff */
[----:B------:R-:W-:Y:S05]  /*26d0*/  BRA `(.L_x_66) ;  /* 0xfffffff400087947 */ /* 0x000fea000383ffff */
.L_x_56:
[----:B------:R-:W2:Y:S02]  /*26e0*/  SYNCS.PHASECHK.TRANS64.TRYWAIT P1, [UR8+0x6010], RZ ;  /* 0x006010ffff0075a7 */ /* 0x000ea40008021108 */
[----:B--2---:R-:W-:Y:S05]  /*26f0*/  @!P1 BRA `(.L_x_56) ;  /* 0xfffffffc00f89947 */ /* 0x004fea000383ffff */
[----:B------:R-:W-:Y:S05]  /*2700*/  BRA `(.L_x_67) ;  /* 0xfffffff400647947 */ /* 0x000fea000383ffff */
.L_x_57:
[----:B------:R-:W3:Y:S02]  /*2710*/  SYNCS.PHASECHK.TRANS64.TRYWAIT P0, [UR8+0x6000], R3 ;  /* 0x00600003ff0075a7 */ /* 0x000ee40008001108 */
[----:B---3--:R-:W-:Y:S05]  /*2720*/  @!P0 BRA `(.L_x_57) ;  /* 0xfffffffc00f88947 */ /* 0x008fea000383ffff */
[----:B------:R-:W-:Y:S05]  /*2730*/  BRA `(.L_x_68) ;  /* 0xfffffff400d07947 */ /* 0x000fea000383ffff */
.L_x_59:
[----:B------:R-:W3:Y:S02]  /*2740*/  SYNCS.PHASECHK.TRANS64.TRYWAIT P0, [UR8+0x6010], R3 ;  /* 0x00601003ff0075a7 */ /* 0x000ee40008001108 */
[----:B---3--:R-:W-:Y:S05]  /*2750*/  @!P0 BRA `(.L_x_59) ;  /* 0xfffffffc00f88947 */ /* 0x008fea000383ffff */
[----:B------:R-:W-:Y:S05]  /*2760*/  BRA `(.L_x_69) ;  /* 0xfffffff800207947 */ /* 0x000fea000383ffff */
        .weak           $__internal_0_$__cuda_sm10x_tcgen05_guardrail_trap_col_being_dealloced_not_returned_by_alloc
        .type           $__internal_0_$__cuda_sm10x_tcgen05_guardrail_trap_col_being_dealloced_not_returned_by_alloc,@function
        .size           $__internal_0_$__cuda_sm10x_tcgen05_guardrail_trap_col_being_dealloced_not_returned_by_alloc,($__internal_1_$__cuda_sm10x_tcgen05_guardrail_trap_phase_invalid_during_alloc - $__internal_0_$__cuda_sm10x_tcgen05_guardrail_trap_col_being_dealloced_not_returned_by_alloc)
$__internal_0_$__cuda_sm10x_tcgen05_guardrail_trap_col_being_dealloced_not_returned_by_alloc:
[----:B------:R-:W-:Y:S05]  /*2770*/  BPT.TRAP 0x1 ;  /* 0x000000040000795c */ /* 0x000fea0000300000 */
[----:B------:R-:W-:-:S04]  /*2780*/  IMAD.MOV.U32 R3, RZ, RZ, 0x0 ;  /* 0x00000000ff037424 */ /* 0x000fc800078e00ff */
[----:B------:R-:W-:Y:S05]  /*2790*/  RET.REL.NODEC R2 `(gluon_tcgen05) ;  /* 0xffffffd802187950 */ /* 0x000fea0003c3ffff */
        .weak           $__internal_1_$__cuda_sm10x_tcgen05_guardrail_trap_phase_invalid_during_alloc
        .type           $__internal_1_$__cuda_sm10x_tcgen05_guardrail_trap_phase_invalid_during_alloc,@function
        .size           $__internal_1_$__cuda_sm10x_tcgen05_guardrail_trap_phase_invalid_during_alloc,($__internal_2_$__cuda_sm10x_tcgen05_guardrail_trap_unallocated_columns_being_dealloced - $__internal_1_$__cuda_sm10x_tcgen05_guardrail_trap_phase_invalid_during_alloc)
$__internal_1_$__cuda_sm10x_tcgen05_guardrail_trap_phase_invalid_during_alloc:
[----:B------:R-:W-:Y:S05]  /*27a0*/  BPT.TRAP 0x1 ;  /* 0x000000040000795c */ /* 0x000fea0000300000 */
[----:B------:R-:W-:-:S04]  /*27b0*/  IMAD.MOV.U32 R3, RZ, RZ, 0x0 ;  /* 0x00000000ff037424 */ /* 0x000fc800078e00ff */
[----:B------:R-:W-:Y:S05]  /*27c0*/  RET.REL.NODEC R2 `(gluon_tcgen05) ;  /* 0xffffffd8020c7950 */ /* 0x000fea0003c3ffff */
        .weak           $__internal_2_$__cuda_sm10x_tcgen05_guardrail_trap_unallocated_columns_being_dealloced
        .type           $__internal_2_$__cuda_sm10x_tcgen05_guardrail_trap_unallocated_columns_being_dealloced,@function
        .size           $__internal_2_$__cuda_sm10x_tcgen05_guardrail_trap_unallocated_columns_being_dealloced,(.L_x_73 - $__internal_2_$__cuda_sm10x_tcgen05_guardrail_trap_unallocated_columns_being_dealloced)
$__internal_2_$__cuda_sm10x_tcgen05_guardrail_trap_unallocated_columns_being_dealloced:
[----:B------:R-:W-:Y:S05]  /*27d0*/  BPT.TRAP 0x1 ;  /* 0x000000040000795c */ /* 0x000fea0000300000 */
[----:B------:R-:W-:-:S04]  /*27e0*/  IMAD.MOV.U32 R3, RZ, RZ, 0x0 ;  /* 0x00000000ff037424 */ /* 0x000fc800078e00ff */
[----:B------:R-:W-:Y:S05]  /*27f0*/  RET.REL.NODEC R2 `(gluon_tcgen05) ;  /* 0xffffffd802007950 */ /* 0x000fea0003c3ffff */
.L_x_70:
[----:B------:R-:W-:-:S00]  /*2800*/  BRA `(.L_x_70) ;  /* 0xfffffffc00fc7947 */ /* 0x000fc0000383ffff */
[----:B------:R-:W-:-:S00]  /*2810*/  NOP ;  /* 0x0000000000007918 */ /* 0x000fc00000000000 */
        /* <DEDUP_REMOVED lines=14> */
.L_x_73:


//--------------------- .nv.shared.gluon_tcgen05  --------------------------
	.section	.nv.shared.gluon_tcgen05,"aw",@nobits
	.sectionflags	@""
	.align	16
	.zero		1024


//--------------------- .nv.shared.reserved.0     --------------------------
	.section	.nv.shared.reserved.0,"aw",@nobits
	.align	8
	.weak		__nv_reservedSMEM_offset_0_alias
	.size		__nv_reservedSMEM_offset_0_alias, 0, 64
	.other		__nv_reservedSMEM_offset_0_alias,@"STO_CUDA_RESERVED_SHARED STV_DEFAULT"
__nv_reservedSMEM_offset_0_alias:
	.zero		0
.nv.shared.reserved.0:
	.zero		64
	.weak		__nv_reservedSMEM_allocation_phase
	.type		__nv_reservedSMEM_allocation_phase,@object
	.size		__nv_reservedSMEM_allocation_phase,(.L_0 - __nv_reservedSMEM_allocation_phase)
__nv_reservedSMEM_allocation_phase:
	.zero		1
.L_0:
	.zero		7
	.weak		__nv_reservedSMEM_devtool_atexit_pc
	.type		__nv_reservedSMEM_devtool_atexit_pc,@object
	.size		__nv_reservedSMEM_devtool_atexit_pc,(__nv_reservedSMEM_allocation_mask - __nv_reservedSMEM_devtool_atexit_pc)
__nv_reservedSMEM_devtool_atexit_pc:
	.zero		8
	.weak		__nv_reservedSMEM_allocation_mask
	.type		__nv_reservedSMEM_allocation_mask,@object
	.size		__nv_reservedSMEM_allocation_mask,(.L_2 - __nv_reservedSMEM_allocation_mask)
__nv_reservedSMEM_allocation_mask:
	.zero		4
.L_2:


//--------------------- .nv.constant0.gluon_tcgen05 --------------------------
	.section	.nv.constant0.gluon_tcgen05,"a",@progbits
	.sectionflags	@""
	.align	4
.nv.constant0.gluon_tcgen05:
	.zero		976


//--------------------- SYMBOLS --------------------------

	.type		.nv.reservedSmem.offset0,@object
	.size		.nv.reservedSmem.offset0,0x4
	.type		.nv.reservedSmem.cap,@object
	.size		.nv.reservedSmem.cap,0x4
